//
// Generated by NVIDIA NVVM Compiler
//
// Compiler Build ID: CL-36424714
// Cuda compilation tools, release 13.0, V13.0.88
// Based on NVVM 20.0.0
//

.version 9.0
.target sm_100
.address_size 64

	// .globl	_Z21convertRgb2GrayKernelP6uchar3iiPh
.const .align 4 .b8 d_xSobel[36] = {1, 0, 0, 0, 0, 0, 0, 0, 255, 255, 255, 255, 2, 0, 0, 0, 0, 0, 0, 0, 254, 255, 255, 255, 1, 0, 0, 0, 0, 0, 0, 0, 255, 255, 255, 255};
.const .align 4 .b8 d_ySobel[36] = {1, 0, 0, 0, 2, 0, 0, 0, 1, 0, 0, 0, 0, 0, 0, 0, 0, 0, 0, 0, 0, 0, 0, 0, 255, 255, 255, 255, 254, 255, 255, 255, 255, 255, 255, 255};
.global .align 4 .u32 d_originalWidth;
.extern .shared .align 16 .b8 s_inPixels[];

.visible .entry _Z21convertRgb2GrayKernelP6uchar3iiPh(
	.param .u64 .ptr .align 1 _Z21convertRgb2GrayKernelP6uchar3iiPh_param_0,
	.param .u32 _Z21convertRgb2GrayKernelP6uchar3iiPh_param_1,
	.param .u32 _Z21convertRgb2GrayKernelP6uchar3iiPh_param_2,
	.param .u64 .ptr .align 1 _Z21convertRgb2GrayKernelP6uchar3iiPh_param_3
)
{
	.reg .pred 	%p<4>;
	.reg .b16 	%rs<4>;
	.reg .b32 	%r<11>;
	.reg .b32 	%f<7>;
	.reg .b64 	%rd<11>;

	ld.param.u64 	%rd2, [_Z21convertRgb2GrayKernelP6uchar3iiPh_param_0];
	ld.param.s32 	%rd4, [_Z21convertRgb2GrayKernelP6uchar3iiPh_param_1];
	ld.param.u32 	%r1, [_Z21convertRgb2GrayKernelP6uchar3iiPh_param_2];
	ld.param.u64 	%rd3, [_Z21convertRgb2GrayKernelP6uchar3iiPh_param_3];
	mov.u32 	%r2, %ctaid.y;
	mov.u32 	%r3, %ntid.y;
	mov.u32 	%r4, %tid.y;
	mad.lo.s32 	%r5, %r2, %r3, %r4;
	cvt.u64.u32 	%rd5, %r5;
	mov.u32 	%r6, %ctaid.x;
	mov.u32 	%r7, %ntid.x;
	mov.u32 	%r8, %tid.x;
	mad.lo.s32 	%r9, %r6, %r7, %r8;
	cvt.u64.u32 	%rd6, %r9;
	mad.lo.s64 	%rd1, %rd4, %rd5, %rd6;
	setp.ge.u32 	%p1, %r5, %r1;
	setp.ge.u64 	%p2, %rd6, %rd4;
	or.pred  	%p3, %p1, %p2;
	@%p3 bra 	$L__BB0_2;
	cvta.to.global.u64 	%rd7, %rd2;
	cvta.to.global.u64 	%rd8, %rd3;
	mad.lo.s64 	%rd9, %rd1, 3, %rd7;
	ld.global.u8 	%rs1, [%rd9];
	cvt.rn.f32.u16 	%f1, %rs1;
	ld.global.u8 	%rs2, [%rd9+1];
	cvt.rn.f32.u16 	%f2, %rs2;
	mul.f32 	%f3, %f2, 0f3F1645A2;
	fma.rn.f32 	%f4, %f1, 0f3E991687, %f3;
	ld.global.u8 	%rs3, [%rd9+2];
	cvt.rn.f32.u16 	%f5, %rs3;
	fma.rn.f32 	%f6, %f5, 0f3DE978D5, %f4;
	cvt.rzi.u32.f32 	%r10, %f6;
	add.s64 	%rd10, %rd8, %rd1;
	st.global.u8 	[%rd10], %r10;
$L__BB0_2:
	ret;

}
	// .globl	_Z21computePriorityKernelPhiiPi
.visible .entry _Z21computePriorityKernelPhiiPi(
	.param .u64 .ptr .align 1 _Z21computePriorityKernelPhiiPi_param_0,
	.param .u32 _Z21computePriorityKernelPhiiPi_param_1,
	.param .u32 _Z21computePriorityKernelPhiiPi_param_2,
	.param .u64 .ptr .align 1 _Z21computePriorityKernelPhiiPi_param_3
)
{
	.reg .pred 	%p<30>;
	.reg .b16 	%rs<8>;
	.reg .b32 	%r<153>;
	.reg .b64 	%rd<58>;

	ld.param.u64 	%rd24, [_Z21computePriorityKernelPhiiPi_param_0];
	ld.param.u32 	%r37, [_Z21computePriorityKernelPhiiPi_param_1];
	ld.param.u32 	%r38, [_Z21computePriorityKernelPhiiPi_param_2];
	cvta.to.global.u64 	%rd1, %rd24;
	mov.u32 	%r39, %ctaid.y;
	mov.u32 	%r1, %ntid.y;
	mov.u32 	%r2, %tid.y;
	mad.lo.s32 	%r40, %r39, %r1, %r2;
	cvt.u64.u32 	%rd2, %r40;
	mov.u32 	%r41, %ctaid.x;
	mov.u32 	%r3, %ntid.x;
	mov.u32 	%r4, %tid.x;
	mad.lo.s32 	%r42, %r41, %r3, %r4;
	cvt.u64.u32 	%rd3, %r42;
	add.s32 	%r43, %r3, 2;
	cvt.u64.u32 	%rd4, %r43;
	add.s32 	%r44, %r1, 2;
	add.s32 	%r5, %r42, -1;
	setp.ge.u32 	%p1, %r2, %r44;
	@%p1 bra 	$L__BB1_14;
	cvt.u64.u32 	%rd5, %r4;
	add.s32 	%r6, %r37, -1;
	ld.global.u32 	%r7, [d_originalWidth];
	cvt.u64.u32 	%rd6, %r3;
	add.s64 	%rd7, %rd5, %rd6;
	max.u64 	%rd25, %rd7, %rd4;
	setp.lt.u64 	%p2, %rd7, %rd4;
	selp.u64 	%rd8, 1, 0, %p2;
	add.s64 	%rd26, %rd7, %rd8;
	sub.s64 	%rd9, %rd25, %rd26;
	and.b64  	%rd27, %rd9, -4294967296;
	setp.ne.s64 	%p3, %rd27, 0;
	@%p3 bra 	$L__BB1_3;
	cvt.u32.u64 	%r45, %rd6;
	cvt.u32.u64 	%r46, %rd9;
	div.u32 	%r47, %r46, %r45;
	cvt.u64.u32 	%rd54, %r47;
	bra.uni 	$L__BB1_4;
$L__BB1_3:
	div.u64 	%rd54, %rd9, %rd6;
$L__BB1_4:
	add.s64 	%rd13, %rd54, %rd8;
	and.b64  	%rd14, %rd13, 3;
	setp.lt.s32 	%p4, %r5, 0;
	setp.lt.s32 	%p5, %r5, %r37;
	selp.b32 	%r48, %r5, %r6, %p5;
	selp.b32 	%r8, 0, %r48, %p4;
	add.s32 	%r9, %r5, %r3;
	setp.lt.s32 	%p6, %r9, 0;
	setp.lt.s32 	%p7, %r9, %r37;
	selp.b32 	%r49, %r9, %r6, %p7;
	selp.b32 	%r10, 0, %r49, %p6;
	add.s32 	%r11, %r9, %r3;
	add.s64 	%rd15, %rd7, %rd6;
	setp.lt.s32 	%p8, %r11, 0;
	setp.lt.s32 	%p9, %r11, %r37;
	selp.b32 	%r50, %r11, %r6, %p9;
	selp.b32 	%r12, 0, %r50, %p8;
	add.s32 	%r13, %r38, -1;
	cvt.u32.u64 	%r51, %rd2;
	add.s32 	%r146, %r51, -1;
	cvt.u64.u32 	%rd55, %r2;
$L__BB1_5:
	cvt.u32.u64 	%r52, %rd4;
	setp.ge.u32 	%p10, %r4, %r52;
	@%p10 bra 	$L__BB1_13;
	setp.eq.s64 	%p11, %rd14, 3;
	setp.lt.s32 	%p12, %r146, %r38;
	selp.b32 	%r53, %r146, %r13, %p12;
	setp.lt.s32 	%p13, %r146, 0;
	selp.b32 	%r54, 0, %r53, %p13;
	mul.lo.s32 	%r16, %r7, %r54;
	mov.u64 	%rd56, %rd5;
	mov.u32 	%r147, %r5;
	@%p11 bra 	$L__BB1_10;
	setp.eq.s64 	%p14, %rd14, 0;
	add.s32 	%r55, %r16, %r8;
	cvt.s64.s32 	%rd28, %r55;
	add.s64 	%rd29, %rd1, %rd28;
	ld.global.u8 	%rs1, [%rd29];
	cvt.u32.u64 	%r56, %rd4;
	cvt.u32.u64 	%r57, %rd55;
	mad.lo.s32 	%r58, %r57, %r56, %r4;
	mov.u32 	%r59, s_inPixels;
	add.s32 	%r17, %r59, %r58;
	st.shared.u8 	[%r17], %rs1;
	mov.u64 	%rd56, %rd7;
	mov.u32 	%r147, %r9;
	@%p14 bra 	$L__BB1_10;
	setp.eq.s64 	%p15, %rd14, 1;
	add.s32 	%r60, %r16, %r10;
	cvt.s64.s32 	%rd30, %r60;
	add.s64 	%rd31, %rd1, %rd30;
	ld.global.u8 	%rs2, [%rd31];
	add.s32 	%r18, %r17, %r3;
	st.shared.u8 	[%r18], %rs2;
	mov.u64 	%rd56, %rd15;
	mov.u32 	%r147, %r11;
	@%p15 bra 	$L__BB1_10;
	cvt.u64.u32 	%rd32, %r3;
	add.s64 	%rd56, %rd15, %rd32;
	add.s32 	%r147, %r11, %r3;
	add.s32 	%r61, %r16, %r12;
	cvt.s64.s32 	%rd33, %r61;
	add.s64 	%rd34, %rd1, %rd33;
	ld.global.u8 	%rs3, [%rd34];
	add.s32 	%r62, %r18, %r3;
	st.shared.u8 	[%r62], %rs3;
$L__BB1_10:
	setp.lt.u64 	%p16, %rd13, 3;
	@%p16 bra 	$L__BB1_13;
	cvt.u32.u64 	%r63, %rd4;
	cvt.u32.u64 	%r64, %rd55;
	cvt.u32.u64 	%r65, %rd56;
	mad.lo.s32 	%r66, %r63, %r64, %r65;
	mov.u32 	%r67, s_inPixels;
	add.s32 	%r151, %r67, %r66;
	shl.b32 	%r68, %r3, 1;
	add.s32 	%r150, %r68, %r147;
	mad.lo.s32 	%r149, %r3, 3, %r147;
	add.s32 	%r148, %r3, %r147;
$L__BB1_12:
	setp.lt.s32 	%p17, %r147, 0;
	setp.lt.s32 	%p18, %r147, %r37;
	selp.b32 	%r69, %r147, %r6, %p18;
	selp.b32 	%r70, 0, %r69, %p17;
	add.s32 	%r71, %r16, %r70;
	cvt.s64.s32 	%rd35, %r71;
	add.s64 	%rd36, %rd1, %rd35;
	ld.global.u8 	%rs4, [%rd36];
	st.shared.u8 	[%r151], %rs4;
	add.s32 	%r72, %r147, %r3;
	setp.lt.s32 	%p19, %r148, 0;
	setp.lt.s32 	%p20, %r148, %r37;
	selp.b32 	%r73, %r148, %r6, %p20;
	selp.b32 	%r74, 0, %r73, %p19;
	add.s32 	%r75, %r16, %r74;
	cvt.s64.s32 	%rd37, %r75;
	add.s64 	%rd38, %rd1, %rd37;
	ld.global.u8 	%rs5, [%rd38];
	add.s32 	%r76, %r151, %r3;
	st.shared.u8 	[%r76], %rs5;
	add.s32 	%r77, %r72, %r3;
	setp.lt.s32 	%p21, %r150, 0;
	setp.lt.s32 	%p22, %r150, %r37;
	selp.b32 	%r78, %r150, %r6, %p22;
	selp.b32 	%r79, 0, %r78, %p21;
	add.s32 	%r80, %r16, %r79;
	cvt.s64.s32 	%rd39, %r80;
	add.s64 	%rd40, %rd1, %rd39;
	ld.global.u8 	%rs6, [%rd40];
	shl.b32 	%r81, %r3, 1;
	add.s32 	%r82, %r151, %r81;
	st.shared.u8 	[%r82], %rs6;
	add.s32 	%r83, %r77, %r3;
	setp.lt.s32 	%p23, %r149, 0;
	setp.lt.s32 	%p24, %r149, %r37;
	selp.b32 	%r84, %r149, %r6, %p24;
	selp.b32 	%r85, 0, %r84, %p23;
	add.s32 	%r86, %r16, %r85;
	cvt.s64.s32 	%rd41, %r86;
	add.s64 	%rd42, %rd1, %rd41;
	ld.global.u8 	%rs7, [%rd42];
	mad.lo.s32 	%r87, %r3, 3, %r151;
	st.shared.u8 	[%r87], %rs7;
	add.s32 	%r147, %r83, %r3;
	mul.wide.u32 	%rd43, %r3, 4;
	add.s64 	%rd56, %rd56, %rd43;
	shl.b32 	%r88, %r3, 2;
	add.s32 	%r151, %r151, %r88;
	add.s32 	%r150, %r150, %r88;
	add.s32 	%r149, %r149, %r88;
	add.s32 	%r148, %r148, %r88;
	setp.lt.u64 	%p25, %rd56, %rd4;
	@%p25 bra 	$L__BB1_12;
$L__BB1_13:
	add.s32 	%r146, %r146, %r1;
	cvt.u64.u32 	%rd44, %r1;
	add.s64 	%rd55, %rd55, %rd44;
	add.s32 	%r89, %r1, 2;
	cvt.u64.u32 	%rd45, %r89;
	setp.lt.u64 	%p26, %rd55, %rd45;
	@%p26 bra 	$L__BB1_5;
$L__BB1_14:
	cvt.u32.u64 	%r90, %rd4;
	cvt.u32.u64 	%r91, %rd2;
	bar.sync 	0;
	mad.lo.s32 	%r92, %r2, %r90, %r4;
	mov.u32 	%r93, s_inPixels;
	add.s32 	%r36, %r93, %r92;
	cvt.s64.s32 	%rd47, %r37;
	setp.ge.u64 	%p27, %rd3, %rd47;
	setp.ge.u32 	%p28, %r91, %r38;
	or.pred  	%p29, %p27, %p28;
	@%p29 bra 	$L__BB1_16;
	ld.param.u64 	%rd53, [_Z21computePriorityKernelPhiiPi_param_3];
	ld.shared.u8 	%r94, [%r36];
	ld.const.u32 	%r95, [d_xSobel];
	ld.const.u32 	%r96, [d_ySobel];
	ld.shared.u8 	%r97, [%r36+1];
	ld.const.u32 	%r98, [d_xSobel+4];
	ld.const.u32 	%r99, [d_ySobel+4];
	add.s32 	%r100, %r36, 2;
	ld.shared.u8 	%r101, [%r36+2];
	ld.const.u32 	%r102, [d_xSobel+8];
	ld.const.u32 	%r103, [d_ySobel+8];
	add.s32 	%r104, %r100, %r3;
	ld.shared.u8 	%r105, [%r104];
	ld.const.u32 	%r106, [d_xSobel+12];
	ld.const.u32 	%r107, [d_ySobel+12];
	ld.shared.u8 	%r108, [%r104+1];
	ld.const.u32 	%r109, [d_xSobel+16];
	ld.const.u32 	%r110, [d_ySobel+16];
	add.s32 	%r111, %r104, 2;
	ld.shared.u8 	%r112, [%r104+2];
	ld.const.u32 	%r113, [d_xSobel+20];
	ld.const.u32 	%r114, [d_ySobel+20];
	add.s32 	%r115, %r111, %r3;
	ld.shared.u8 	%r116, [%r115];
	ld.const.u32 	%r117, [d_xSobel+24];
	ld.const.u32 	%r118, [d_ySobel+24];
	ld.shared.u8 	%r119, [%r115+1];
	ld.const.u32 	%r120, [d_xSobel+28];
	ld.const.u32 	%r121, [d_ySobel+28];
	ld.shared.u8 	%r122, [%r115+2];
	ld.const.u32 	%r123, [d_xSobel+32];
	ld.const.u32 	%r124, [d_ySobel+32];
	ld.global.s32 	%rd48, [d_originalWidth];
	mad.lo.s64 	%rd49, %rd48, %rd2, %rd3;
	mul.lo.s32 	%r125, %r95, %r94;
	mad.lo.s32 	%r126, %r98, %r97, %r125;
	mad.lo.s32 	%r127, %r102, %r101, %r126;
	mad.lo.s32 	%r128, %r106, %r105, %r127;
	mad.lo.s32 	%r129, %r109, %r108, %r128;
	mad.lo.s32 	%r130, %r113, %r112, %r129;
	mad.lo.s32 	%r131, %r117, %r116, %r130;
	mad.lo.s32 	%r132, %r120, %r119, %r131;
	mad.lo.s32 	%r133, %r123, %r122, %r132;
	abs.s32 	%r134, %r133;
	mul.lo.s32 	%r135, %r96, %r94;
	mad.lo.s32 	%r136, %r99, %r97, %r135;
	mad.lo.s32 	%r137, %r103, %r101, %r136;
	mad.lo.s32 	%r138, %r107, %r105, %r137;
	mad.lo.s32 	%r139, %r110, %r108, %r138;
	mad.lo.s32 	%r140, %r114, %r112, %r139;
	mad.lo.s32 	%r141, %r118, %r116, %r140;
	mad.lo.s32 	%r142, %r121, %r119, %r141;
	mad.lo.s32 	%r143, %r124, %r122, %r142;
	abs.s32 	%r144, %r143;
	add.s32 	%r145, %r144, %r134;
	cvta.to.global.u64 	%rd50, %rd53;
	shl.b64 	%rd51, %rd49, 2;
	add.s64 	%rd52, %rd50, %rd51;
	st.global.u32 	[%rd52], %r145;
$L__BB1_16:
	ret;

}
	// .globl	_Z13carvingKernelPiP6uchar3PhS_i
.visible .entry _Z13carvingKernelPiP6uchar3PhS_i(
	.param .u64 .ptr .align 1 _Z13carvingKernelPiP6uchar3PhS_i_param_0,
	.param .u64 .ptr .align 1 _Z13carvingKernelPiP6uchar3PhS_i_param_1,
	.param .u64 .ptr .align 1 _Z13carvingKernelPiP6uchar3PhS_i_param_2,
	.param .u64 .ptr .align 1 _Z13carvingKernelPiP6uchar3PhS_i_param_3,
	.param .u32 _Z13carvingKernelPiP6uchar3PhS_i_param_4
)
{
	.reg .pred 	%p<6>;
	.reg .b16 	%rs<21>;
	.reg .b32 	%r<36>;
	.reg .b64 	%rd<29>;

	ld.param.u64 	%rd10, [_Z13carvingKernelPiP6uchar3PhS_i_param_0];
	ld.param.u64 	%rd11, [_Z13carvingKernelPiP6uchar3PhS_i_param_1];
	ld.param.u64 	%rd12, [_Z13carvingKernelPiP6uchar3PhS_i_param_2];
	ld.param.u64 	%rd13, [_Z13carvingKernelPiP6uchar3PhS_i_param_3];
	ld.param.u32 	%r18, [_Z13carvingKernelPiP6uchar3PhS_i_param_4];
	cvta.to.global.u64 	%rd1, %rd13;
	cvta.to.global.u64 	%rd2, %rd12;
	cvta.to.global.u64 	%rd3, %rd11;
	cvta.to.global.u64 	%rd14, %rd10;
	mov.u32 	%r19, %ctaid.x;
	ld.global.u32 	%r20, [d_originalWidth];
	mul.lo.s32 	%r1, %r20, %r19;
	mul.wide.u32 	%rd15, %r19, 4;
	add.s64 	%rd16, %rd14, %rd15;
	ld.global.u32 	%r2, [%rd16];
	add.s32 	%r21, %r18, -1;
	setp.ge.s32 	%p1, %r2, %r21;
	@%p1 bra 	$L__BB2_7;
	not.b32 	%r22, %r2;
	add.s32 	%r23, %r18, %r22;
	and.b32  	%r3, %r23, 3;
	setp.eq.s32 	%p2, %r3, 0;
	mov.u32 	%r33, %r2;
	@%p2 bra 	$L__BB2_4;
	neg.s32 	%r32, %r3;
	add.s64 	%rd4, %rd2, 1;
	add.s32 	%r31, %r2, %r1;
	add.s64 	%rd5, %rd3, 2;
	add.s64 	%rd6, %rd1, 4;
	add.s32 	%r33, %r2, %r3;
$L__BB2_3:
	.pragma "nounroll";
	cvt.s64.s32 	%rd17, %r31;
	add.s64 	%rd18, %rd4, %rd17;
	mul.wide.s32 	%rd19, %r31, 3;
	add.s64 	%rd20, %rd5, %rd19;
	mul.wide.s32 	%rd21, %r31, 4;
	add.s64 	%rd22, %rd6, %rd21;
	ld.global.u8 	%rs1, [%rd20+1];
	ld.global.u8 	%rs2, [%rd20+2];
	ld.global.u8 	%rs3, [%rd20+3];
	st.global.u8 	[%rd20+-2], %rs1;
	st.global.u8 	[%rd20+-1], %rs2;
	st.global.u8 	[%rd20], %rs3;
	ld.global.u8 	%rs4, [%rd18];
	st.global.u8 	[%rd18+-1], %rs4;
	ld.global.u32 	%r24, [%rd22];
	st.global.u32 	[%rd22+-4], %r24;
	add.s32 	%r32, %r32, 1;
	setp.ne.s32 	%p3, %r32, 0;
	add.s32 	%r31, %r31, 1;
	@%p3 bra 	$L__BB2_3;
$L__BB2_4:
	sub.s32 	%r25, %r18, %r2;
	add.s32 	%r26, %r25, -2;
	setp.lt.u32 	%p4, %r26, 3;
	@%p4 bra 	$L__BB2_7;
	sub.s32 	%r35, %r33, %r18;
	add.s64 	%rd7, %rd3, 7;
	add.s32 	%r34, %r33, %r1;
	add.s64 	%rd8, %rd1, 8;
	add.s64 	%rd9, %rd2, 2;
$L__BB2_6:
	cvt.s64.s32 	%rd23, %r34;
	mul.wide.s32 	%rd24, %r34, 3;
	add.s64 	%rd25, %rd7, %rd24;
	mul.wide.s32 	%rd26, %r34, 4;
	add.s64 	%rd27, %rd8, %rd26;
	add.s64 	%rd28, %rd9, %rd23;
	ld.global.u8 	%rs5, [%rd25+-4];
	ld.global.u8 	%rs6, [%rd25+-3];
	ld.global.u8 	%rs7, [%rd25+-2];
	st.global.u8 	[%rd25+-7], %rs5;
	st.global.u8 	[%rd25+-6], %rs6;
	st.global.u8 	[%rd25+-5], %rs7;
	ld.global.u8 	%rs8, [%rd28+-1];
	st.global.u8 	[%rd28+-2], %rs8;
	ld.global.u32 	%r27, [%rd27+-4];
	st.global.u32 	[%rd27+-8], %r27;
	ld.global.u8 	%rs9, [%rd25+-1];
	ld.global.u8 	%rs10, [%rd25];
	ld.global.u8 	%rs11, [%rd25+1];
	st.global.u8 	[%rd25+-4], %rs9;
	st.global.u8 	[%rd25+-3], %rs10;
	st.global.u8 	[%rd25+-2], %rs11;
	ld.global.u8 	%rs12, [%rd28];
	st.global.u8 	[%rd28+-1], %rs12;
	ld.global.u32 	%r28, [%rd27];
	st.global.u32 	[%rd27+-4], %r28;
	ld.global.u8 	%rs13, [%rd25+2];
	ld.global.u8 	%rs14, [%rd25+3];
	ld.global.u8 	%rs15, [%rd25+4];
	st.global.u8 	[%rd25+-1], %rs13;
	st.global.u8 	[%rd25], %rs14;
	st.global.u8 	[%rd25+1], %rs15;
	ld.global.u8 	%rs16, [%rd28+1];
	st.global.u8 	[%rd28], %rs16;
	ld.global.u32 	%r29, [%rd27+4];
	st.global.u32 	[%rd27], %r29;
	ld.global.u8 	%rs17, [%rd25+5];
	ld.global.u8 	%rs18, [%rd25+6];
	ld.global.u8 	%rs19, [%rd25+7];
	st.global.u8 	[%rd25+2], %rs17;
	st.global.u8 	[%rd25+3], %rs18;
	st.global.u8 	[%rd25+4], %rs19;
	ld.global.u8 	%rs20, [%rd28+2];
	st.global.u8 	[%rd28+1], %rs20;
	ld.global.u32 	%r30, [%rd27+8];
	st.global.u32 	[%rd27+4], %r30;
	add.s32 	%r35, %r35, 4;
	add.s32 	%r34, %r34, 4;
	setp.ne.s32 	%p5, %r35, -1;
	@%p5 bra 	$L__BB2_6;
$L__BB2_7:
	ret;

}
	// .globl	_Z27computeSeamScoreTableKernelPiS_iii
.visible .entry _Z27computeSeamScoreTableKernelPiS_iii(
	.param .u64 .ptr .align 1 _Z27computeSeamScoreTableKernelPiS_iii_param_0,
	.param .u64 .ptr .align 1 _Z27computeSeamScoreTableKernelPiS_iii_param_1,
	.param .u32 _Z27computeSeamScoreTableKernelPiS_iii_param_2,
	.param .u32 _Z27computeSeamScoreTableKernelPiS_iii_param_3,
	.param .u32 _Z27computeSeamScoreTableKernelPiS_iii_param_4
)
{
	.reg .pred 	%p<46>;
	.reg .b32 	%r<138>;
	.reg .b64 	%rd<56>;

	ld.param.u64 	%rd11, [_Z27computeSeamScoreTableKernelPiS_iii_param_0];
	ld.param.u64 	%rd12, [_Z27computeSeamScoreTableKernelPiS_iii_param_1];
	ld.param.u32 	%r63, [_Z27computeSeamScoreTableKernelPiS_iii_param_2];
	ld.param.u32 	%r64, [_Z27computeSeamScoreTableKernelPiS_iii_param_3];
	ld.param.u32 	%r65, [_Z27computeSeamScoreTableKernelPiS_iii_param_4];
	cvta.to.global.u64 	%rd1, %rd12;
	cvta.to.global.u64 	%rd2, %rd11;
	mov.u32 	%r1, %ntid.x;
	shr.u32 	%r2, %r1, 1;
	mov.u32 	%r66, %ctaid.x;
	add.s32 	%r67, %r66, -1;
	mov.u32 	%r3, %tid.x;
	mad.lo.s32 	%r4, %r67, %r2, %r3;
	setp.ne.s32 	%p1, %r65, 0;
	setp.lt.s32 	%p2, %r4, 0;
	setp.ge.s32 	%p3, %r4, %r63;
	or.pred  	%p4, %p2, %p3;
	or.pred  	%p5, %p4, %p1;
	@%p5 bra 	$L__BB3_2;
	mul.wide.u32 	%rd13, %r4, 4;
	add.s64 	%rd14, %rd2, %rd13;
	ld.global.u32 	%r68, [%rd14];
	add.s64 	%rd15, %rd1, %rd13;
	st.global.u32 	[%rd15], %r68;
$L__BB3_2:
	setp.eq.s32 	%p6, %r65, 0;
	bar.sync 	0;
	selp.u32 	%r127, 1, 0, %p6;
	setp.le.u32 	%p7, %r2, %r127;
	add.s32 	%r126, %r65, %r127;
	setp.ge.s32 	%p8, %r126, %r64;
	or.pred  	%p9, %p7, %p8;
	@%p9 bra 	$L__BB3_44;
	add.s32 	%r7, %r63, -1;
	not.b32 	%r69, %r65;
	add.s32 	%r70, %r64, %r69;
	sub.s32 	%r71, %r70, %r127;
	not.b32 	%r72, %r127;
	add.s32 	%r73, %r2, %r72;
	min.u32 	%r8, %r71, %r73;
	and.b32  	%r74, %r8, 3;
	setp.eq.s32 	%p10, %r74, 3;
	@%p10 bra 	$L__BB3_13;
	add.s32 	%r76, %r8, 1;
	and.b32  	%r9, %r76, 3;
	mov.b32 	%r123, 0;
$L__BB3_5:
	.pragma "nounroll";
	shl.b32 	%r77, %r127, 1;
	sub.s32 	%r78, %r1, %r77;
	setp.ge.u32 	%p11, %r3, %r78;
	@%p11 bra 	$L__BB3_12;
	add.s32 	%r13, %r127, %r4;
	setp.lt.s32 	%p12, %r13, 0;
	setp.ge.s32 	%p13, %r13, %r63;
	or.pred  	%p14, %p12, %p13;
	@%p14 bra 	$L__BB3_12;
	ld.global.u32 	%r14, [d_originalWidth];
	mul.lo.s32 	%r15, %r14, %r126;
	sub.s32 	%r79, %r15, %r14;
	add.s32 	%r80, %r79, %r13;
	mul.wide.s32 	%rd16, %r80, 4;
	add.s64 	%rd3, %rd1, %rd16;
	ld.global.u32 	%r125, [%rd3];
	setp.eq.s32 	%p15, %r13, 0;
	@%p15 bra 	$L__BB3_9;
	ld.global.u32 	%r81, [%rd3+-4];
	min.s32 	%r125, %r81, %r125;
$L__BB3_9:
	setp.ge.s32 	%p16, %r13, %r7;
	@%p16 bra 	$L__BB3_11;
	ld.global.u32 	%r82, [%rd3+4];
	min.s32 	%r125, %r82, %r125;
$L__BB3_11:
	add.s32 	%r83, %r15, %r13;
	mul.wide.s32 	%rd17, %r83, 4;
	add.s64 	%rd18, %rd2, %rd17;
	ld.global.u32 	%r84, [%rd18];
	add.s32 	%r85, %r84, %r125;
	mul.wide.s32 	%rd19, %r14, 4;
	add.s64 	%rd20, %rd3, %rd19;
	st.global.u32 	[%rd20], %r85;
$L__BB3_12:
	bar.sync 	0;
	add.s32 	%r127, %r127, 1;
	add.s32 	%r126, %r127, %r65;
	add.s32 	%r123, %r123, 1;
	setp.ne.s32 	%p17, %r123, %r9;
	@%p17 bra 	$L__BB3_5;
$L__BB3_13:
	setp.lt.u32 	%p18, %r8, 3;
	@%p18 bra 	$L__BB3_44;
	cvt.s64.s32 	%rd27, %r4;
$L__BB3_15:
	shl.b32 	%r86, %r127, 1;
	sub.s32 	%r87, %r1, %r86;
	setp.ge.u32 	%p19, %r3, %r87;
	@%p19 bra 	$L__BB3_22;
	add.s32 	%r28, %r127, %r4;
	setp.lt.s32 	%p20, %r28, 0;
	setp.ge.s32 	%p21, %r28, %r63;
	or.pred  	%p22, %p20, %p21;
	@%p22 bra 	$L__BB3_22;
	ld.global.u32 	%r29, [d_originalWidth];
	mul.lo.s32 	%r30, %r29, %r126;
	sub.s32 	%r88, %r30, %r29;
	add.s32 	%r89, %r88, %r28;
	mul.wide.s32 	%rd21, %r89, 4;
	add.s64 	%rd4, %rd1, %rd21;
	ld.global.u32 	%r131, [%rd4];
	setp.eq.s32 	%p23, %r28, 0;
	@%p23 bra 	$L__BB3_19;
	ld.global.u32 	%r90, [%rd4+-4];
	min.s32 	%r131, %r90, %r131;
$L__BB3_19:
	setp.ge.s32 	%p24, %r28, %r7;
	@%p24 bra 	$L__BB3_21;
	ld.global.u32 	%r91, [%rd4+4];
	min.s32 	%r131, %r91, %r131;
$L__BB3_21:
	add.s32 	%r92, %r30, %r28;
	mul.wide.s32 	%rd22, %r92, 4;
	add.s64 	%rd23, %rd2, %rd22;
	ld.global.u32 	%r93, [%rd23];
	add.s32 	%r94, %r93, %r131;
	mul.wide.s32 	%rd24, %r29, 4;
	add.s64 	%rd25, %rd4, %rd24;
	st.global.u32 	[%rd25], %r94;
$L__BB3_22:
	bar.sync 	0;
	add.s32 	%r36, %r127, 1;
	add.s32 	%r37, %r36, %r65;
	shl.b32 	%r95, %r36, 1;
	sub.s32 	%r96, %r1, %r95;
	setp.ge.u32 	%p25, %r3, %r96;
	@%p25 bra 	$L__BB3_29;
	add.s32 	%r38, %r36, %r4;
	setp.lt.s32 	%p26, %r38, 0;
	setp.ge.s32 	%p27, %r38, %r63;
	or.pred  	%p28, %p26, %p27;
	@%p28 bra 	$L__BB3_29;
	ld.global.u32 	%r39, [d_originalWidth];
	add.s32 	%r97, %r127, %r65;
	mul.lo.s32 	%r98, %r39, %r97;
	cvt.s64.s32 	%rd26, %r98;
	cvt.s64.s32 	%rd28, %r127;
	add.s64 	%rd5, %rd28, %rd27;
	add.s64 	%rd29, %rd5, %rd26;
	shl.b64 	%rd30, %rd29, 2;
	add.s64 	%rd6, %rd1, %rd30;
	ld.global.u32 	%r133, [%rd6+4];
	setp.eq.s32 	%p29, %r38, 0;
	@%p29 bra 	$L__BB3_26;
	ld.global.u32 	%r99, [%rd6];
	min.s32 	%r133, %r99, %r133;
$L__BB3_26:
	setp.ge.s32 	%p30, %r38, %r7;
	@%p30 bra 	$L__BB3_28;
	ld.global.u32 	%r100, [%rd6+8];
	min.s32 	%r133, %r100, %r133;
$L__BB3_28:
	mul.lo.s32 	%r101, %r39, %r37;
	cvt.s64.s32 	%rd31, %r101;
	add.s64 	%rd32, %rd5, %rd31;
	shl.b64 	%rd33, %rd32, 2;
	add.s64 	%rd34, %rd2, %rd33;
	ld.global.u32 	%r102, [%rd34+4];
	add.s32 	%r103, %r102, %r133;
	add.s64 	%rd35, %rd1, %rd33;
	st.global.u32 	[%rd35+4], %r103;
$L__BB3_29:
	bar.sync 	0;
	add.s32 	%r45, %r127, 2;
	shl.b32 	%r104, %r45, 1;
	sub.s32 	%r105, %r1, %r104;
	setp.ge.u32 	%p31, %r3, %r105;
	@%p31 bra 	$L__BB3_36;
	add.s32 	%r46, %r45, %r4;
	setp.lt.s32 	%p32, %r46, 0;
	setp.ge.s32 	%p33, %r46, %r63;
	or.pred  	%p34, %p32, %p33;
	@%p34 bra 	$L__BB3_36;
	ld.global.u32 	%r47, [d_originalWidth];
	mul.lo.s32 	%r106, %r47, %r37;
	cvt.s64.s32 	%rd36, %r106;
	cvt.s64.s32 	%rd38, %r127;
	add.s64 	%rd7, %rd38, %rd27;
	add.s64 	%rd39, %rd7, %rd36;
	shl.b64 	%rd40, %rd39, 2;
	add.s64 	%rd8, %rd1, %rd40;
	ld.global.u32 	%r135, [%rd8+8];
	setp.eq.s32 	%p35, %r46, 0;
	@%p35 bra 	$L__BB3_33;
	ld.global.u32 	%r107, [%rd8+4];
	min.s32 	%r135, %r107, %r135;
$L__BB3_33:
	setp.ge.s32 	%p36, %r46, %r7;
	@%p36 bra 	$L__BB3_35;
	ld.global.u32 	%r108, [%rd8+12];
	min.s32 	%r135, %r108, %r135;
$L__BB3_35:
	mad.lo.s32 	%r109, %r47, %r37, %r47;
	cvt.s64.s32 	%rd41, %r109;
	add.s64 	%rd42, %rd7, %rd41;
	shl.b64 	%rd43, %rd42, 2;
	add.s64 	%rd44, %rd2, %rd43;
	ld.global.u32 	%r110, [%rd44+8];
	add.s32 	%r111, %r110, %r135;
	add.s64 	%rd45, %rd1, %rd43;
	st.global.u32 	[%rd45+8], %r111;
$L__BB3_36:
	bar.sync 	0;
	add.s32 	%r53, %r127, 3;
	shl.b32 	%r112, %r53, 1;
	sub.s32 	%r113, %r1, %r112;
	setp.ge.u32 	%p37, %r3, %r113;
	@%p37 bra 	$L__BB3_43;
	add.s32 	%r54, %r53, %r4;
	setp.lt.s32 	%p38, %r54, 0;
	setp.ge.s32 	%p39, %r54, %r63;
	or.pred  	%p40, %p38, %p39;
	@%p40 bra 	$L__BB3_43;
	ld.global.u32 	%r114, [d_originalWidth];
	add.s32 	%r115, %r37, 2;
	mul.lo.s32 	%r55, %r114, %r115;
	sub.s32 	%r116, %r55, %r114;
	cvt.s64.s32 	%rd46, %r116;
	cvt.s64.s32 	%rd48, %r127;
	add.s64 	%rd9, %rd48, %rd27;
	add.s64 	%rd49, %rd9, %rd46;
	shl.b64 	%rd50, %rd49, 2;
	add.s64 	%rd10, %rd1, %rd50;
	ld.global.u32 	%r137, [%rd10+12];
	setp.eq.s32 	%p41, %r54, 0;
	@%p41 bra 	$L__BB3_40;
	ld.global.u32 	%r117, [%rd10+8];
	min.s32 	%r137, %r117, %r137;
$L__BB3_40:
	setp.ge.s32 	%p42, %r54, %r7;
	@%p42 bra 	$L__BB3_42;
	ld.global.u32 	%r118, [%rd10+16];
	min.s32 	%r137, %r118, %r137;
$L__BB3_42:
	cvt.s64.s32 	%rd51, %r55;
	add.s64 	%rd52, %rd9, %rd51;
	shl.b64 	%rd53, %rd52, 2;
	add.s64 	%rd54, %rd2, %rd53;
	ld.global.u32 	%r119, [%rd54+12];
	add.s32 	%r120, %r119, %r137;
	add.s64 	%rd55, %rd1, %rd53;
	st.global.u32 	[%rd55+12], %r120;
$L__BB3_43:
	bar.sync 	0;
	add.s32 	%r127, %r127, 4;
	setp.lt.u32 	%p43, %r127, %r2;
	add.s32 	%r126, %r37, 3;
	setp.lt.s32 	%p44, %r126, %r64;
	and.pred  	%p45, %p43, %p44;
	@%p45 bra 	$L__BB3_15;
$L__BB3_44:
	ret;

}


// ===== COMPILED SASS (sm_100) =====

	.target	sm_100

	.elftype	@"ET_EXEC"


//--------------------- .note.nv.tkinfo           --------------------------
	.section	.note.nv.tkinfo,"",@"SHT_NOTE"
	.sectionflags	@"SHF_NOTE_NV_TKINFO"
	.tkinfo
        /*0018*/ 	.word	0x00000002
        /*0030*/ 	.string	""
        /*0030*/ 	.string	"ptxas"
        /*0030*/ 	.string	"Cuda compilation tools, release 13.0, V13.0.88"
        /*0030*/ 	.string	"Build cuda_13.0.r13.0/compiler.36424714_0"
        /*0030*/ 	.string	"-arch sm_100 -m 64 "



//--------------------- .note.nv.cuinfo           --------------------------
	.section	.note.nv.cuinfo,"",@"SHT_NOTE"
	.sectionflags	@"SHF_NOTE_NV_CUINFO"
        /*0018*/ 	.short	0x0002
        /*001a*/ 	.short	0x0064
        /*001c*/ 	.short	0x0082
	.zero		2


//--------------------- .nv.info                  --------------------------
	.section	.nv.info,"",@"SHT_CUDA_INFO"
	.align	4


	//----- nvinfo : EIATTR_REGCOUNT
	.align		4
        /*0000*/ 	.byte	0x04, 0x2f
        /*0002*/ 	.short	(.L_4 - .L_3)
	.align		4
.L_3:
        /*0004*/ 	.word	index@(_Z21convertRgb2GrayKernelP6uchar3iiPh)
        /*0008*/ 	.word	0x0000000b


	//----- nvinfo : EIATTR_FRAME_SIZE
	.align		4
.L_4:
        /*000c*/ 	.byte	0x04, 0x11
        /*000e*/ 	.short	(.L_6 - .L_5)
	.align		4
.L_5:
        /*0010*/ 	.word	index@(_Z21convertRgb2GrayKernelP6uchar3iiPh)
        /*0014*/ 	.word	0x00000000


	//----- nvinfo : EIATTR_REGCOUNT
	.align		4
.L_6:
        /*0018*/ 	.byte	0x04, 0x2f
        /*001a*/ 	.short	(.L_8 - .L_7)
	.align		4
.L_7:
        /*001c*/ 	.word	index@(_Z21computePriorityKernelPhiiPi)
        /*0020*/ 	.word	0x00000028


	//----- nvinfo : EIATTR_FRAME_SIZE
	.align		4
.L_8:
        /*0024*/ 	.byte	0x04, 0x11
        /*0026*/ 	.short	(.L_10 - .L_9)
	.align		4
.L_9:
        /*0028*/ 	.word	index@($__internal_0_$__cuda_sm20_div_u64)
        /*002c*/ 	.word	0x00000000


	//----- nvinfo : EIATTR_FRAME_SIZE
	.align		4
.L_10:
        /*0030*/ 	.byte	0x04, 0x11
        /*0032*/ 	.short	(.L_12 - .L_11)
	.align		4
.L_11:
        /*0034*/ 	.word	index@(_Z21computePriorityKernelPhiiPi)
        /*0038*/ 	.word	0x00000000


	//----- nvinfo : EIATTR_REGCOUNT
	.align		4
.L_12:
        /*003c*/ 	.byte	0x04, 0x2f
        /*003e*/ 	.short	(.L_14 - .L_13)
	.align		4
.L_13:
        /*0040*/ 	.word	index@(_Z13carvingKernelPiP6uchar3PhS_i)
        /*0044*/ 	.word	0x0000001a


	//----- nvinfo : EIATTR_FRAME_SIZE
	.align		4
.L_14:
        /*0048*/ 	.byte	0x04, 0x11
        /*004a*/ 	.short	(.L_16 - .L_15)
	.align		4
.L_15:
        /*004c*/ 	.word	index@(_Z13carvingKernelPiP6uchar3PhS_i)
        /*0050*/ 	.word	0x00000000


	//----- nvinfo : EIATTR_REGCOUNT
	.align		4
.L_16:
        /*0054*/ 	.byte	0x04, 0x2f
        /*0056*/ 	.short	(.L_18 - .L_17)
	.align		4
.L_17:
        /*0058*/ 	.word	index@(_Z27computeSeamScoreTableKernelPiS_iii)
        /*005c*/ 	.word	0x0000001c


	//----- nvinfo : EIATTR_FRAME_SIZE
	.align		4
.L_18:
        /*0060*/ 	.byte	0x04, 0x11
        /*0062*/ 	.short	(.L_20 - .L_19)
	.align		4
.L_19:
        /*0064*/ 	.word	index@(_Z27computeSeamScoreTableKernelPiS_iii)
        /*0068*/ 	.word	0x00000000


	//----- nvinfo : EIATTR_MIN_STACK_SIZE
	.align		4
.L_20:
        /*006c*/ 	.byte	0x04, 0x12
        /*006e*/ 	.short	(.L_22 - .L_21)
	.align		4
.L_21:
        /*0070*/ 	.word	index@(_Z27computeSeamScoreTableKernelPiS_iii)
        /*0074*/ 	.word	0x00000000


	//----- nvinfo : EIATTR_MIN_STACK_SIZE
	.align		4
.L_22:
        /*0078*/ 	.byte	0x04, 0x12
        /*007a*/ 	.short	(.L_24 - .L_23)
	.align		4
.L_23:
        /*007c*/ 	.word	index@(_Z13carvingKernelPiP6uchar3PhS_i)
        /*0080*/ 	.word	0x00000000


	//----- nvinfo : EIATTR_MIN_STACK_SIZE
	.align		4
.L_24:
        /*0084*/ 	.byte	0x04, 0x12
        /*0086*/ 	.short	(.L_26 - .L_25)
	.align		4
.L_25:
        /*0088*/ 	.word	index@(_Z21computePriorityKernelPhiiPi)
        /*008c*/ 	.word	0x00000000


	//----- nvinfo : EIATTR_MIN_STACK_SIZE
	.align		4
.L_26:
        /*0090*/ 	.byte	0x04, 0x12
        /*0092*/ 	.short	(.L_28 - .L_27)
	.align		4
.L_27:
        /*0094*/ 	.word	index@(_Z21convertRgb2GrayKernelP6uchar3iiPh)
        /*0098*/ 	.word	0x00000000
.L_28:


//--------------------- .nv.compat                --------------------------
	.section	.nv.compat,"",@"SHT_CUDA_COMPAT_INFO"
	.align	4
        /*0000*/ 	.byte	0x02, 0x09, 0x00, 0x00, 0x02, 0x02, 0x01, 0x00, 0x02, 0x05, 0x05, 0x00, 0x03, 0x07, 0x01, 0x01
        /*0010*/ 	.byte	0x02, 0x03, 0x00, 0x00, 0x02, 0x06, 0x01, 0x00, 0x04, 0x0b, 0x08, 0x00, 0x09, 0x00, 0x00, 0x00
        /*0020*/ 	.byte	0x00, 0x00, 0x00, 0x00


//--------------------- .nv.info._Z27computeSeamScoreTableKernelPiS_iii --------------------------
	.section	.nv.info._Z27computeSeamScoreTableKernelPiS_iii,"",@"SHT_CUDA_INFO"
	.sectionflags	@""
	.align	4


	//----- nvinfo : EIATTR_CUDA_API_VERSION
	.align		4
        /*0000*/ 	.byte	0x04, 0x37
        /*0002*/ 	.short	(.L_30 - .L_29)
.L_29:
        /*0004*/ 	.word	0x00000082


	//----- nvinfo : EIATTR_KPARAM_INFO
	.align		4
.L_30:
        /*0008*/ 	.byte	0x04, 0x17
        /*000a*/ 	.short	(.L_32 - .L_31)
.L_31:
        /*000c*/ 	.word	0x00000000
        /*0010*/ 	.short	0x0004
        /*0012*/ 	.short	0x0018
        /*0014*/ 	.byte	0x00, 0xf0, 0x11, 0x00


	//----- nvinfo : EIATTR_KPARAM_INFO
	.align		4
.L_32:
        /*0018*/ 	.byte	0x04, 0x17
        /*001a*/ 	.short	(.L_34 - .L_33)
.L_33:
        /*001c*/ 	.word	0x00000000
        /*0020*/ 	.short	0x0003
        /*0022*/ 	.short	0x0014
        /*0024*/ 	.byte	0x00, 0xf0, 0x11, 0x00


	//----- nvinfo : EIATTR_KPARAM_INFO
	.align		4
.L_34:
        /*0028*/ 	.byte	0x04, 0x17
        /*002a*/ 	.short	(.L_36 - .L_35)
.L_35:
        /*002c*/ 	.word	0x00000000
        /*0030*/ 	.short	0x0002
        /*0032*/ 	.short	0x0010
        /*0034*/ 	.byte	0x00, 0xf0, 0x11, 0x00


	//----- nvinfo : EIATTR_KPARAM_INFO
	.align		4
.L_36:
        /*0038*/ 	.byte	0x04, 0x17
        /*003a*/ 	.short	(.L_38 - .L_37)
.L_37:
        /*003c*/ 	.word	0x00000000
        /*0040*/ 	.short	0x0001
        /*0042*/ 	.short	0x0008
        /*0044*/ 	.byte	0x00, 0xf5, 0x21, 0x00


	//----- nvinfo : EIATTR_KPARAM_INFO
	.align		4
.L_38:
        /*0048*/ 	.byte	0x04, 0x17
        /*004a*/ 	.short	(.L_40 - .L_39)
.L_39:
        /*004c*/ 	.word	0x00000000
        /*0050*/ 	.short	0x0000
        /*0052*/ 	.short	0x0000
        /*0054*/ 	.byte	0x00, 0xf5, 0x21, 0x00


	//----- nvinfo : EIATTR_SPARSE_MMA_MASK
	.align		4
.L_40:
        /*0058*/ 	.byte	0x03, 0x50
        /*005a*/ 	.short	0x0000


	//----- nvinfo : EIATTR_MAXREG_COUNT
	.align		4
        /*005c*/ 	.byte	0x03, 0x1b
        /*005e*/ 	.short	0x00ff


	//----- nvinfo : EIATTR_NUM_BARRIERS
	.align		4
        /*0060*/ 	.byte	0x02, 0x4c
        /*0062*/ 	.byte	0x01
	.zero		1


	//----- nvinfo : EIATTR_MERCURY_ISA_VERSION
	.align		4
        /*0064*/ 	.byte	0x03, 0x5f
        /*0066*/ 	.short	0x0101


	//----- nvinfo : EIATTR_VRC_CTA_INIT_COUNT
	.align		4
        /*0068*/ 	.byte	0x02, 0x4a
	.zero		1
	.zero		1


	//----- nvinfo : EIATTR_EXIT_INSTR_OFFSETS
	.align		4
        /*006c*/ 	.byte	0x04, 0x1c
        /*006e*/ 	.short	(.L_42 - .L_41)


	//   ....[0]....
.L_41:
        /*0070*/ 	.word	0x000001a0


	//   ....[1]....
        /*0074*/ 	.word	0x000004c0


	//   ....[2]....
        /*0078*/ 	.word	0x00000ee0


	//----- nvinfo : EIATTR_CRS_STACK_SIZE
	.align		4
.L_42:
        /*007c*/ 	.byte	0x04, 0x1e
        /*007e*/ 	.short	(.L_44 - .L_43)
.L_43:
        /*0080*/ 	.word	0x00000000


	//----- nvinfo : EIATTR_CBANK_PARAM_SIZE
	.align		4
.L_44:
        /*0084*/ 	.byte	0x03, 0x19
        /*0086*/ 	.short	0x001c


	//----- nvinfo : EIATTR_PARAM_CBANK
	.align		4
        /*0088*/ 	.byte	0x04, 0x0a
        /*008a*/ 	.short	(.L_46 - .L_45)
	.align		4
.L_45:
        /*008c*/ 	.word	index@(.nv.constant0._Z27computeSeamScoreTableKernelPiS_iii)
        /*0090*/ 	.short	0x0380
        /*0092*/ 	.short	0x001c


	//----- nvinfo : EIATTR_SW_WAR
	.align		4
.L_46:
        /*0094*/ 	.byte	0x04, 0x36
        /*0096*/ 	.short	(.L_48 - .L_47)
.L_47:
        /*0098*/ 	.word	0x00000008
.L_48:


//--------------------- .nv.info._Z13carvingKernelPiP6uchar3PhS_i --------------------------
	.section	.nv.info._Z13carvingKernelPiP6uchar3PhS_i,"",@"SHT_CUDA_INFO"
	.sectionflags	@""
	.align	4


	//----- nvinfo : EIATTR_CUDA_API_VERSION
	.align		4
        /*0000*/ 	.byte	0x04, 0x37
        /*0002*/ 	.short	(.L_50 - .L_49)
.L_49:
        /*0004*/ 	.word	0x00000082


	//----- nvinfo : EIATTR_KPARAM_INFO
	.align		4
.L_50:
        /*0008*/ 	.byte	0x04, 0x17
        /*000a*/ 	.short	(.L_52 - .L_51)
.L_51:
        /*000c*/ 	.word	0x00000000
        /*0010*/ 	.short	0x0004
        /*0012*/ 	.short	0x0020
        /*0014*/ 	.byte	0x00, 0xf0, 0x11, 0x00


	//----- nvinfo : EIATTR_KPARAM_INFO
	.align		4
.L_52:
        /*0018*/ 	.byte	0x04, 0x17
        /*001a*/ 	.short	(.L_54 - .L_53)
.L_53:
        /*001c*/ 	.word	0x00000000
        /*0020*/ 	.short	0x0003
        /*0022*/ 	.short	0x0018
        /*0024*/ 	.byte	0x00, 0xf5, 0x21, 0x00


	//----- nvinfo : EIATTR_KPARAM_INFO
	.align		4
.L_54:
        /*0028*/ 	.byte	0x04, 0x17
        /*002a*/ 	.short	(.L_56 - .L_55)
.L_55:
        /*002c*/ 	.word	0x00000000
        /*0030*/ 	.short	0x0002
        /*0032*/ 	.short	0x0010
        /*0034*/ 	.byte	0x00, 0xf5, 0x21, 0x00


	//----- nvinfo : EIATTR_KPARAM_INFO
	.align		4
.L_56:
        /*0038*/ 	.byte	0x04, 0x17
        /*003a*/ 	.short	(.L_58 - .L_57)
.L_57:
        /*003c*/ 	.word	0x00000000
        /*0040*/ 	.short	0x0001
        /*0042*/ 	.short	0x0008
        /*0044*/ 	.byte	0x00, 0xf5, 0x21, 0x00


	//----- nvinfo : EIATTR_KPARAM_INFO
	.align		4
.L_58:
        /*0048*/ 	.byte	0x04, 0x17
        /*004a*/ 	.short	(.L_60 - .L_59)
.L_59:
        /*004c*/ 	.word	0x00000000
        /*0050*/ 	.short	0x0000
        /*0052*/ 	.short	0x0000
        /*0054*/ 	.byte	0x00, 0xf5, 0x21, 0x00


	//----- nvinfo : EIATTR_SPARSE_MMA_MASK
	.align		4
.L_60:
        /*0058*/ 	.byte	0x03, 0x50
        /*005a*/ 	.short	0x0000


	//----- nvinfo : EIATTR_MAXREG_COUNT
	.align		4
        /*005c*/ 	.byte	0x03, 0x1b
        /*005e*/ 	.short	0x00ff


	//----- nvinfo : EIATTR_MERCURY_ISA_VERSION
	.align		4
        /*0060*/ 	.byte	0x03, 0x5f
        /*0062*/ 	.short	0x0101


	//----- nvinfo : EIATTR_VRC_CTA_INIT_COUNT
	.align		4
        /*0064*/ 	.byte	0x02, 0x4a
	.zero		1
	.zero		1


	//----- nvinfo : EIATTR_EXIT_INSTR_OFFSETS
	.align		4
        /*0068*/ 	.byte	0x04, 0x1c
        /*006a*/ 	.short	(.L_62 - .L_61)


	//   ....[0]....
.L_61:
        /*006c*/ 	.word	0x000000b0


	//   ....[1]....
        /*0070*/ 	.word	0x000003f0


	//   ....[2]....
        /*0074*/ 	.word	0x000007b0


	//----- nvinfo : EIATTR_CBANK_PARAM_SIZE
	.align		4
.L_62:
        /*0078*/ 	.byte	0x03, 0x19
        /*007a*/ 	.short	0x0024


	//----- nvinfo : EIATTR_PARAM_CBANK
	.align		4
        /*007c*/ 	.byte	0x04, 0x0a
        /*007e*/ 	.short	(.L_64 - .L_63)
	.align		4
.L_63:
        /*0080*/ 	.word	index@(.nv.constant0._Z13carvingKernelPiP6uchar3PhS_i)
        /*0084*/ 	.short	0x0380
        /*0086*/ 	.short	0x0024


	//----- nvinfo : EIATTR_SW_WAR
	.align		4
.L_64:
        /*0088*/ 	.byte	0x04, 0x36
        /*008a*/ 	.short	(.L_66 - .L_65)
.L_65:
        /*008c*/ 	.word	0x00000008
.L_66:


//--------------------- .nv.info._Z21computePriorityKernelPhiiPi --------------------------
	.section	.nv.info._Z21computePriorityKernelPhiiPi,"",@"SHT_CUDA_INFO"
	.sectionflags	@""
	.align	4


	//----- nvinfo : EIATTR_CUDA_API_VERSION
	.align		4
        /*0000*/ 	.byte	0x04, 0x37
        /*0002*/ 	.short	(.L_68 - .L_67)
.L_67:
        /*0004*/ 	.word	0x00000082


	//----- nvinfo : EIATTR_KPARAM_INFO
	.align		4
.L_68:
        /*0008*/ 	.byte	0x04, 0x17
        /*000a*/ 	.short	(.L_70 - .L_69)
.L_69:
        /*000c*/ 	.word	0x00000000
        /*0010*/ 	.short	0x0003
        /*0012*/ 	.short	0x0010
        /*0014*/ 	.byte	0x00, 0xf5, 0x21, 0x00


	//----- nvinfo : EIATTR_KPARAM_INFO
	.align		4
.L_70:
        /*0018*/ 	.byte	0x04, 0x17
        /*001a*/ 	.short	(.L_72 - .L_71)
.L_71:
        /*001c*/ 	.word	0x00000000
        /*0020*/ 	.short	0x0002
        /*0022*/ 	.short	0x000c
        /*0024*/ 	.byte	0x00, 0xf0, 0x11, 0x00


	//----- nvinfo : EIATTR_KPARAM_INFO
	.align		4
.L_72:
        /*0028*/ 	.byte	0x04, 0x17
        /*002a*/ 	.short	(.L_74 - .L_73)
.L_73:
        /*002c*/ 	.word	0x00000000
        /*0030*/ 	.short	0x0001
        /*0032*/ 	.short	0x0008
        /*0034*/ 	.byte	0x00, 0xf0, 0x11, 0x00


	//----- nvinfo : EIATTR_KPARAM_INFO
	.align		4
.L_74:
        /*0038*/ 	.byte	0x04, 0x17
        /*003a*/ 	.short	(.L_76 - .L_75)
.L_75:
        /*003c*/ 	.word	0x00000000
        /*0040*/ 	.short	0x0000
        /*0042*/ 	.short	0x0000
        /*0044*/ 	.byte	0x00, 0xf5, 0x21, 0x00


	//----- nvinfo : EIATTR_SPARSE_MMA_MASK
	.align		4
.L_76:
        /*0048*/ 	.byte	0x03, 0x50
        /*004a*/ 	.short	0x0000


	//----- nvinfo : EIATTR_MAXREG_COUNT
	.align		4
        /*004c*/ 	.byte	0x03, 0x1b
        /*004e*/ 	.short	0x00ff


	//----- nvinfo : EIATTR_NUM_BARRIERS
	.align		4
        /*0050*/ 	.byte	0x02, 0x4c
        /*0052*/ 	.byte	0x01
	.zero		1


	//----- nvinfo : EIATTR_MERCURY_ISA_VERSION
	.align		4
        /*0054*/ 	.byte	0x03, 0x5f
        /*0056*/ 	.short	0x0101


	//----- nvinfo : EIATTR_VRC_CTA_INIT_COUNT
	.align		4
        /*0058*/ 	.byte	0x02, 0x4a
	.zero		1
	.zero		1


	//----- nvinfo : EIATTR_EXIT_INSTR_OFFSETS
	.align		4
        /*005c*/ 	.byte	0x04, 0x1c
        /*005e*/ 	.short	(.L_78 - .L_77)


	//   ....[0]....
.L_77:
        /*0060*/ 	.word	0x00000e10


	//   ....[1]....
        /*0064*/ 	.word	0x00001110


	//----- nvinfo : EIATTR_CRS_STACK_SIZE
	.align		4
.L_78:
        /*0068*/ 	.byte	0x04, 0x1e
        /*006a*/ 	.short	(.L_80 - .L_79)
.L_79:
        /*006c*/ 	.word	0x00000000


	//----- nvinfo : EIATTR_CBANK_PARAM_SIZE
	.align		4
.L_80:
        /*0070*/ 	.byte	0x03, 0x19
        /*0072*/ 	.short	0x0018


	//----- nvinfo : EIATTR_PARAM_CBANK
	.align		4
        /*0074*/ 	.byte	0x04, 0x0a
        /*0076*/ 	.short	(.L_82 - .L_81)
	.align		4
.L_81:
        /*0078*/ 	.word	index@(.nv.constant0._Z21computePriorityKernelPhiiPi)
        /*007c*/ 	.short	0x0380
        /*007e*/ 	.short	0x0018


	//----- nvinfo : EIATTR_SW_WAR
	.align		4
.L_82:
        /*0080*/ 	.byte	0x04, 0x36
        /*0082*/ 	.short	(.L_84 - .L_83)
.L_83:
        /*0084*/ 	.word	0x00000008
.L_84:


//--------------------- .nv.info._Z21convertRgb2GrayKernelP6uchar3iiPh --------------------------
	.section	.nv.info._Z21convertRgb2GrayKernelP6uchar3iiPh,"",@"SHT_CUDA_INFO"
	.sectionflags	@""
	.align	4


	//----- nvinfo : EIATTR_CUDA_API_VERSION
	.align		4
        /*0000*/ 	.byte	0x04, 0x37
        /*0002*/ 	.short	(.L_86 - .L_85)
.L_85:
        /*0004*/ 	.word	0x00000082


	//----- nvinfo : EIATTR_KPARAM_INFO
	.align		4
.L_86:
        /*0008*/ 	.byte	0x04, 0x17
        /*000a*/ 	.short	(.L_88 - .L_87)
.L_87:
        /*000c*/ 	.word	0x00000000
        /*0010*/ 	.short	0x0003
        /*0012*/ 	.short	0x0010
        /*0014*/ 	.byte	0x00, 0xf5, 0x21, 0x00


	//----- nvinfo : EIATTR_KPARAM_INFO
	.align		4
.L_88:
        /*0018*/ 	.byte	0x04, 0x17
        /*001a*/ 	.short	(.L_90 - .L_89)
.L_89:
        /*001c*/ 	.word	0x00000000
        /*0020*/ 	.short	0x0002
        /*0022*/ 	.short	0x000c
        /*0024*/ 	.byte	0x00, 0xf0, 0x11, 0x00


	//----- nvinfo : EIATTR_KPARAM_INFO
	.align		4
.L_90:
        /*0028*/ 	.byte	0x04, 0x17
        /*002a*/ 	.short	(.L_92 - .L_91)
.L_91:
        /*002c*/ 	.word	0x00000000
        /*0030*/ 	.short	0x0001
        /*0032*/ 	.short	0x0008
        /*0034*/ 	.byte	0x00, 0xf0, 0x11, 0x00


	//----- nvinfo : EIATTR_KPARAM_INFO
	.align		4
.L_92:
        /*0038*/ 	.byte	0x04, 0x17
        /*003a*/ 	.short	(.L_94 - .L_93)
.L_93:
        /*003c*/ 	.word	0x00000000
        /*0040*/ 	.short	0x0000
        /*0042*/ 	.short	0x0000
        /*0044*/ 	.byte	0x00, 0xf5, 0x21, 0x00


	//----- nvinfo : EIATTR_SPARSE_MMA_MASK
	.align		4
.L_94:
        /*0048*/ 	.byte	0x03, 0x50
        /*004a*/ 	.short	0x0000


	//----- nvinfo : EIATTR_MAXREG_COUNT
	.align		4
        /*004c*/ 	.byte	0x03, 0x1b
        /*004e*/ 	.short	0x00ff


	//----- nvinfo : EIATTR_MERCURY_ISA_VERSION
	.align		4
        /*0050*/ 	.byte	0x03, 0x5f
        /*0052*/ 	.short	0x0101


	//----- nvinfo : EIATTR_VRC_CTA_INIT_COUNT
	.align		4
        /*0054*/ 	.byte	0x02, 0x4a
	.zero		1
	.zero		1


	//----- nvinfo : EIATTR_EXIT_INSTR_OFFSETS
	.align		4
        /*0058*/ 	.byte	0x04, 0x1c
        /*005a*/ 	.short	(.L_96 - .L_95)


	//   ....[0]....
.L_95:
        /*005c*/ 	.word	0x00000110


	//   ....[1]....
        /*0060*/ 	.word	0x00000260


	//----- nvinfo : EIATTR_CBANK_PARAM_SIZE
	.align		4
.L_96:
        /*0064*/ 	.byte	0x03, 0x19
        /*0066*/ 	.short	0x0018


	//----- nvinfo : EIATTR_PARAM_CBANK
	.align		4
        /*0068*/ 	.byte	0x04, 0x0a
        /*006a*/ 	.short	(.L_98 - .L_97)
	.align		4
.L_97:
        /*006c*/ 	.word	index@(.nv.constant0._Z21convertRgb2GrayKernelP6uchar3iiPh)
        /*0070*/ 	.short	0x0380
        /*0072*/ 	.short	0x0018


	//----- nvinfo : EIATTR_SW_WAR
	.align		4
.L_98:
        /*0074*/ 	.byte	0x04, 0x36
        /*0076*/ 	.short	(.L_100 - .L_99)
.L_99:
        /*0078*/ 	.word	0x00000008
.L_100:


//--------------------- .nv.callgraph             --------------------------
	.section	.nv.callgraph,"",@"SHT_CUDA_CALLGRAPH"
	.align	4
	.sectionentsize	8
	.align		4
        /*0000*/ 	.word	0x00000000
	.align		4
        /*0004*/ 	.word	0xffffffff
	.align		4
        /*0008*/ 	.word	0x00000000
	.align		4
        /*000c*/ 	.word	0xfffffffe
	.align		4
        /*0010*/ 	.word	0x00000000
	.align		4
        /*0014*/ 	.word	0xfffffffd
	.align		4
        /*0018*/ 	.word	0x00000000
	.align		4
        /*001c*/ 	.word	0xfffffffc


//--------------------- .nv.constant3             --------------------------
	.section	.nv.constant3,"a",@progbits
	.align	4
.nv.constant3:
	.type		d_xSobel,@object
	.size		d_xSobel,(d_ySobel - d_xSobel)
d_xSobel:
        /*0000*/ 	.byte	0x01, 0x00, 0x00, 0x00, 0x00, 0x00, 0x00, 0x00, 0xff, 0xff, 0xff, 0xff, 0x02, 0x00, 0x00, 0x00
        /*0010*/ 	.byte	0x00, 0x00, 0x00, 0x00, 0xfe, 0xff, 0xff, 0xff, 0x01, 0x00, 0x00, 0x00, 0x00, 0x00, 0x00, 0x00
        /*0020*/ 	.byte	0xff, 0xff, 0xff, 0xff
	.type		d_ySobel,@object
	.size		d_ySobel,(.L_1 - d_ySobel)
d_ySobel:
        /*0024*/ 	.byte	0x01, 0x00, 0x00, 0x00, 0x02, 0x00, 0x00, 0x00, 0x01, 0x00, 0x00, 0x00, 0x00, 0x00, 0x00, 0x00
        /*0034*/ 	.byte	0x00, 0x00, 0x00, 0x00, 0x00, 0x00, 0x00, 0x00, 0xff, 0xff, 0xff, 0xff, 0xfe, 0xff, 0xff, 0xff
        /*0044*/ 	.byte	0xff, 0xff, 0xff, 0xff
.L_1:


//--------------------- .nv.constant4             --------------------------
	.section	.nv.constant4,"a",@progbits
	.align	8
	.align		8
.nv.constant4:
        /*0000*/ 	.dword	d_originalWidth


//--------------------- .text._Z27computeSeamScoreTableKernelPiS_iii --------------------------
	.section	.text._Z27computeSeamScoreTableKernelPiS_iii,"ax",@progbits
	.align	128
        .global         _Z27computeSeamScoreTableKernelPiS_iii
        .type           _Z27computeSeamScoreTableKernelPiS_iii,@function
        .size           _Z27computeSeamScoreTableKernelPiS_iii,(.L_x_32 - _Z27computeSeamScoreTableKernelPiS_iii)
        .other          _Z27computeSeamScoreTableKernelPiS_iii,@"STO_CUDA_ENTRY STV_DEFAULT"
_Z27computeSeamScoreTableKernelPiS_iii:
.text._Z27computeSeamScoreTableKernelPiS_iii:
[----:B------:R-:W-:Y:S01]  /*0000*/  LDC R1, c[0x0][0x37c] ;  /* 0x0000df00ff017b82 */ /* 0x000fe20000000800 */
[----:B------:R-:W0:Y:S07]  /*0010*/  S2R R6, SR_TID.X ;  /* 0x0000000000067919 */ /* 0x000e2e0000002100 */
[----:B------:R-:W1:Y:S01]  /*0020*/  S2UR UR4, SR_CTAID.X ;  /* 0x00000000000479c3 */ /* 0x000e620000002500 */
[----:B------:R-:W2:Y:S01]  /*0030*/  LDCU UR5, c[0x0][0x390] ;  /* 0x00007200ff0577ac */ /* 0x000ea20008000800 */
[----:B------:R-:W3:Y:S06]  /*0040*/  LDCU.64 UR6, c[0x0][0x358] ;  /* 0x00006b00ff0677ac */ /* 0x000eec0008000a00 */
[----:B------:R-:W4:Y:S08]  /*0050*/  LDC R11, c[0x0][0x360] ;  /* 0x0000d800ff0b7b82 */ /* 0x000f300000000800 */
[----:B------:R-:W5:Y:S01]  /*0060*/  LDC R13, c[0x0][0x398] ;  /* 0x0000e600ff0d7b82 */ /* 0x000f620000000800 */
[----:B-1----:R-:W-:-:S07]  /*0070*/  UIADD3 UR4, UPT, UPT, UR4, -0x1, URZ ;  /* 0xffffffff04047890 */ /* 0x002fce000fffe0ff */
[----:B------:R-:W1:Y:S01]  /*0080*/  LDC.64 R2, c[0x0][0x380] ;  /* 0x0000e000ff027b82 */ /* 0x000e620000000a00 */
[----:B----4-:R-:W-:-:S07]  /*0090*/  SHF.R.U32.HI R9, RZ, 0x1, R11 ;  /* 0x00000001ff097819 */ /* 0x010fce000001160b */
[----:B------:R-:W4:Y:S01]  /*00a0*/  LDC.64 R4, c[0x0][0x388] ;  /* 0x0000e200ff047b82 */ /* 0x000f220000000a00 */
[----:B0-----:R-:W-:-:S07]  /*00b0*/  IMAD R7, R9, UR4, R6 ;  /* 0x0000000409077c24 */ /* 0x001fce000f8e0206 */
[----:B------:R-:W0:Y:S01]  /*00c0*/  LDC R15, c[0x0][0x394] ;  /* 0x0000e500ff0f7b82 */ /* 0x000e220000000800 */
[----:B--2---:R-:W-:-:S04]  /*00d0*/  ISETP.GE.AND P0, PT, R7, UR5, PT ;  /* 0x0000000507007c0c */ /* 0x004fc8000bf06270 */
[----:B------:R-:W-:-:S04]  /*00e0*/  ISETP.LT.OR P0, PT, R7, RZ, P0 ;  /* 0x000000ff0700720c */ /* 0x000fc80000701670 */
[----:B-----5:R-:W-:-:S13]  /*00f0*/  ISETP.NE.OR P0, PT, R13, RZ, P0 ;  /* 0x000000ff0d00720c */ /* 0x020fda0000705670 */
[----:B-1----:R-:W-:-:S06]  /*0100*/  @!P0 IMAD.WIDE.U32 R2, R7, 0x4, R2 ;  /* 0x0000000407028825 */ /* 0x002fcc00078e0002 */
[----:B---3--:R-:W2:Y:S01]  /*0110*/  @!P0 LDG.E R3, desc[UR6][R2.64] ;  /* 0x0000000602038981 */ /* 0x008ea2000c1e1900 */
[----:B------:R-:W-:Y:S01]  /*0120*/  ISETP.NE.AND P1, PT, R13, RZ, PT ;  /* 0x000000ff0d00720c */ /* 0x000fe20003f25270 */
[----:B----4-:R-:W-:-:S03]  /*0130*/  @!P0 IMAD.WIDE.U32 R4, R7, 0x4, R4 ;  /* 0x0000000407048825 */ /* 0x010fc600078e0004 */
[----:B------:R-:W-:-:S05]  /*0140*/  SEL R0, RZ, 0x1, P1 ;  /* 0x00000001ff007807 */ /* 0x000fca0000800000 */
[----:B------:R-:W-:-:S05]  /*0150*/  IMAD.IADD R12, R0, 0x1, R13 ;  /* 0x00000001000c7824 */ /* 0x000fca00078e020d */
[----:B0-----:R-:W-:-:S04]  /*0160*/  ISETP.GE.AND P1, PT, R12, R15, PT ;  /* 0x0000000f0c00720c */ /* 0x001fc80003f26270 */
[----:B------:R-:W-:Y:S01]  /*0170*/  ISETP.LE.U32.OR P1, PT, R9, R0, P1 ;  /* 0x000000000900720c */ /* 0x000fe20000f23470 */
[----:B--2---:R0:W-:Y:S01]  /*0180*/  @!P0 STG.E desc[UR6][R4.64], R3 ;  /* 0x0000000304008986 */ /* 0x0041e2000c101906 */
[----:B------:R-:W-:Y:S11]  /*0190*/  BAR.SYNC.DEFER_BLOCKING 0x0 ;  /* 0x0000000000007b1d */ /* 0x000ff60000010000 */
[----:B------:R-:W-:Y:S05]  /*01a0*/  @P1 EXIT ;  /* 0x000000000000194d */ /* 0x000fea0003800000 */
[----:B0-----:R-:W-:Y:S01]  /*01b0*/  LOP3.LUT R3, RZ, R13, RZ, 0x33, !PT ;  /* 0x0000000dff037212 */ /* 0x001fe200078e33ff */
[----:B------:R-:W-:Y:S01]  /*01c0*/  UIADD3 UR5, UPT, UPT, UR5, -0x1, URZ ;  /* 0xffffffff05057890 */ /* 0x000fe2000fffe0ff */
[----:B------:R-:W-:Y:S02]  /*01d0*/  LOP3.LUT R2, RZ, R0, RZ, 0x33, !PT ;  /* 0x00000000ff027212 */ /* 0x000fe400078e33ff */
[----:B------:R-:W-:-:S04]  /*01e0*/  IADD3 R8, PT, PT, -R0, R15, R3 ;  /* 0x0000000f00087210 */ /* 0x000fc80007ffe103 */
[----:B------:R-:W-:-:S04]  /*01f0*/  VIADDMNMX.U32 R8, R9, R2, R8, PT ;  /* 0x0000000209087246 */ /* 0x000fc80003800008 */
[----:B------:R-:W-:-:S04]  /*0200*/  LOP3.LUT R2, R8, 0x3, RZ, 0xc0, !PT ;  /* 0x0000000308027812 */ /* 0x000fc800078ec0ff */
[----:B------:R-:W-:-:S13]  /*0210*/  ISETP.NE.AND P0, PT, R2, 0x3, PT ;  /* 0x000000030200780c */ /* 0x000fda0003f05270 */
[----:B------:R-:W-:Y:S05]  /*0220*/  @!P0 BRA `(.L_x_0) ;  /* 0x0000000000a08947 */ /* 0x000fea0003800000 */
[----:B------:R-:W0:Y:S01]  /*0230*/  LDC R17, c[0x0][0x398] ;  /* 0x0000e600ff117b82 */ /* 0x000e220000000800 */
[----:B------:R-:W-:Y:S01]  /*0240*/  VIADD R10, R8, 0x1 ;  /* 0x00000001080a7836 */ /* 0x000fe20000000000 */
[----:B------:R-:W1:Y:S04]  /*0250*/  LDCU UR8, c[0x0][0x390] ;  /* 0x00007200ff0877ac */ /* 0x000e680008000800 */
[----:B------:R-:W-:Y:S01]  /*0260*/  LOP3.LUT R10, R10, 0x3, RZ, 0xc0, !PT ;  /* 0x000000030a0a7812 */ /* 0x000fe200078ec0ff */
[----:B------:R-:W-:Y:S01]  /*0270*/  UMOV UR4, URZ ;  /* 0x000000ff00047c82 */ /* 0x000fe20008000000 */
[----:B------:R-:W2:Y:S08]  /*0280*/  LDC.64 R2, c[0x0][0x388] ;  /* 0x0000e200ff027b82 */ /* 0x000eb00000000a00 */
[----:B------:R-:W3:Y:S02]  /*0290*/  LDC.64 R4, c[0x0][0x380] ;  /* 0x0000e000ff047b82 */ /* 0x000ee40000000a00 */
.L_x_3:
[----:B------:R-:W-:Y:S01]  /*02a0*/  IMAD R13, R0, -0x2, R11 ;  /* 0xfffffffe000d7824 */ /* 0x000fe200078e020b */
[----:B------:R-:W-:Y:S04]  /*02b0*/  BSSY.RECONVERGENT B0, `(.L_x_1) ;  /* 0x0000019000007945 */ /* 0x000fe80003800200 */
[----:B------:R-:W-:-:S13]  /*02c0*/  ISETP.GE.U32.AND P0, PT, R6, R13, PT ;  /* 0x0000000d0600720c */ /* 0x000fda0003f06070 */
[----:B----4-:R-:W-:Y:S05]  /*02d0*/  @P0 BRA `(.L_x_2) ;  /* 0x0000000000580947 */ /* 0x010fea0003800000 */
[----:B------:R-:W-:-:S05]  /*02e0*/  IMAD.IADD R14, R7, 0x1, R0 ;  /* 0x00000001070e7824 */ /* 0x000fca00078e0200 */
[----:B-1----:R-:W-:-:S04]  /*02f0*/  ISETP.GE.AND P0, PT, R14, UR8, PT ;  /* 0x000000080e007c0c */ /* 0x002fc8000bf06270 */
[----:B------:R-:W-:-:S13]  /*0300*/  ISETP.LT.OR P0, PT, R14, RZ, P0 ;  /* 0x000000ff0e00720c */ /* 0x000fda0000701670 */
[----:B------:R-:W-:Y:S05]  /*0310*/  @P0 BRA `(.L_x_2) ;  /* 0x0000000000480947 */ /* 0x000fea0003800000 */
[----:B------:R-:W1:Y:S02]  /*0320*/  LDC.64 R18, c[0x4][RZ] ;  /* 0x01000000ff127b82 */ /* 0x000e640000000a00 */
[----:B-1----:R-:W4:Y:S01]  /*0330*/  LDG.E R19, desc[UR6][R18.64] ;  /* 0x0000000612137981 */ /* 0x002f22000c1e1900 */
[C---:B------:R-:W-:Y:S02]  /*0340*/  ISETP.NE.AND P0, PT, R14.reuse, RZ, PT ;  /* 0x000000ff0e00720c */ /* 0x040fe40003f05270 */
[----:B------:R-:W-:Y:S01]  /*0350*/  ISETP.GE.AND P1, PT, R14, UR5, PT ;  /* 0x000000050e007c0c */ /* 0x000fe2000bf26270 */
[----:B----4-:R-:W-:-:S05]  /*0360*/  IMAD R15, R19, R12, RZ ;  /* 0x0000000c130f7224 */ /* 0x010fca00078e02ff */
[C---:B------:R-:W-:Y:S01]  /*0370*/  IADD3 R13, PT, PT, R14.reuse, R15, -R19 ;  /* 0x0000000f0e0d7210 */ /* 0x040fe20007ffe813 */
[----:B------:R-:W-:-:S04]  /*0380*/  IMAD.IADD R15, R14, 0x1, R15 ;  /* 0x000000010e0f7824 */ /* 0x000fc800078e020f */
[----:B--2---:R-:W-:-:S05]  /*0390*/  IMAD.WIDE R12, R13, 0x4, R2 ;  /* 0x000000040d0c7825 */ /* 0x004fca00078e0202 */
[----:B------:R-:W2:Y:S01]  /*03a0*/  LDG.E R16, desc[UR6][R12.64] ;  /* 0x000000060c107981 */ /* 0x000ea2000c1e1900 */
[----:B---3--:R-:W-:-:S03]  /*03b0*/  IMAD.WIDE R14, R15, 0x4, R4 ;  /* 0x000000040f0e7825 */ /* 0x008fc600078e0204 */
[----:B------:R-:W2:Y:S04]  /*03c0*/  @P0 LDG.E R21, desc[UR6][R12.64+-0x4] ;  /* 0xfffffc060c150981 */ /* 0x000ea8000c1e1900 */
[----:B------:R-:W3:Y:S04]  /*03d0*/  @!P1 LDG.E R23, desc[UR6][R12.64+0x4] ;  /* 0x000004060c179981 */ /* 0x000ee8000c1e1900 */
[----:B------:R-:W4:Y:S01]  /*03e0*/  LDG.E R15, desc[UR6][R14.64] ;  /* 0x000000060e0f7981 */ /* 0x000f22000c1e1900 */
[----:B------:R-:W-:Y:S01]  /*03f0*/  IMAD.WIDE R18, R19, 0x4, R12 ;  /* 0x0000000413127825 */ /* 0x000fe200078e020c */
[----:B--2---:R-:W-:-:S04]  /*0400*/  @P0 VIMNMX R16, PT, PT, R16, R21, PT ;  /* 0x0000001510100248 */ /* 0x004fc80003fe0100 */
[----:B---3--:R-:W-:-:S05]  /*0410*/  @!P1 VIMNMX R16, PT, PT, R16, R23, PT ;  /* 0x0000001710109248 */ /* 0x008fca0003fe0100 */
[----:B----4-:R-:W-:-:S05]  /*0420*/  IMAD.IADD R21, R15, 0x1, R16 ;  /* 0x000000010f157824 */ /* 0x010fca00078e0210 */
[----:B------:R4:W-:Y:S02]  /*0430*/  STG.E desc[UR6][R18.64], R21 ;  /* 0x0000001512007986 */ /* 0x0009e4000c101906 */
.L_x_2:
[----:B-1----:R-:W-:Y:S05]  /*0440*/  BSYNC.RECONVERGENT B0 ;  /* 0x0000000000007941 */ /* 0x002fea0003800200 */
.L_x_1:
[----:B------:R-:W-:Y:S01]  /*0450*/  UIADD3 UR4, UPT, UPT, UR4, 0x1, URZ ;  /* 0x0000000104047890 */ /* 0x000fe2000fffe0ff */
[----:B------:R-:W-:Y:S01]  /*0460*/  VIADD R0, R0, 0x1 ;  /* 0x0000000100007836 */ /* 0x000fe20000000000 */
[----:B------:R-:W-:Y:S03]  /*0470*/  BAR.SYNC.DEFER_BLOCKING 0x0 ;  /* 0x0000000000007b1d */ /* 0x000fe60000010000 */
[----:B0-----:R-:W-:Y:S01]  /*0480*/  IMAD.IADD R12, R0, 0x1, R17 ;  /* 0x00000001000c7824 */ /* 0x001fe200078e0211 */
[----:B------:R-:W-:-:S13]  /*0490*/  ISETP.NE.AND P0, PT, R10, UR4, PT ;  /* 0x000000040a007c0c */ /* 0x000fda000bf05270 */
[----:B------:R-:W-:Y:S05]  /*04a0*/  @P0 BRA `(.L_x_3) ;  /* 0xfffffffc007c0947 */ /* 0x000fea000383ffff */
.L_x_0:
[----:B------:R-:W-:-:S13]  /*04b0*/  ISETP.GE.U32.AND P0, PT, R8, 0x3, PT ;  /* 0x000000030800780c */ /* 0x000fda0003f06070 */
[----:B------:R-:W-:Y:S05]  /*04c0*/  @!P0 EXIT ;  /* 0x000000000000894d */ /* 0x000fea0003800000 */
[----:B------:R-:W0:Y:S01]  /*04d0*/  LDC R13, c[0x0][0x398] ;  /* 0x0000e600ff0d7b82 */ /* 0x000e220000000800 */
[----:B------:R-:W-:Y:S01]  /*04e0*/  SHF.R.S32.HI R15, RZ, 0x1f, R7 ;  /* 0x0000001fff0f7819 */ /* 0x000fe20000011407 */
[----:B------:R-:W1:Y:S01]  /*04f0*/  LDCU UR4, c[0x0][0x390] ;  /* 0x00007200ff0477ac */ /* 0x000e620008000800 */
[----:B------:R-:W0:Y:S05]  /*0500*/  LDCU UR12, c[0x0][0x394] ;  /* 0x00007280ff0c77ac */ /* 0x000e2a0008000800 */
[----:B---3--:R-:W3:Y:S01]  /*0510*/  LDC.64 R4, c[0x0][0x388] ;  /* 0x0000e200ff047b82 */ /* 0x008ee20000000a00 */
[----:B------:R-:W0:Y:S01]  /*0520*/  LDCU.64 UR8, c[0x0][0x388] ;  /* 0x00007100ff0877ac */ /* 0x000e220008000a00 */
[----:B------:R-:W0:Y:S06]  /*0530*/  LDCU.64 UR10, c[0x0][0x380] ;  /* 0x00007000ff0a77ac */ /* 0x000e2c0008000a00 */
[----:B--2---:R-:W2:Y:S02]  /*0540*/  LDC.64 R2, c[0x0][0x380] ;  /* 0x0000e000ff027b82 */ /* 0x004ea40000000a00 */
.L_x_12:
[C-C-:B------:R-:W-:Y:S01]  /*0550*/  IMAD R17, R0.reuse, -0x2, R11.reuse ;  /* 0xfffffffe00117824 */ /* 0x140fe200078e020b */
[----:B------:R-:W-:Y:S01]  /*0560*/  BSSY.RECONVERGENT B0, `(.L_x_4) ;  /* 0x000001f000007945 */ /* 0x000fe20003800200 */
[C---:B------:R-:W-:Y:S02]  /*0570*/  VIADD R14, R0.reuse, 0x1 ;  /* 0x00000001000e7836 */ /* 0x040fe40000000000 */
[----:B------:R-:W-:Y:S01]  /*0580*/  VIADD R10, R0, 0x2 ;  /* 0x00000002000a7836 */ /* 0x000fe20000000000 */
[----:B------:R-:W-:Y:S01]  /*0590*/  ISETP.GE.U32.AND P0, PT, R6, R17, PT ;  /* 0x000000110600720c */ /* 0x000fe20003f06070 */
[--C-:B0---4-:R-:W-:Y:S02]  /*05a0*/  IMAD R19, R14, -0x2, R11.reuse ;  /* 0xfffffffe0e137824 */ /* 0x111fe400078e020b */
[----:B-1----:R-:W-:-:S03]  /*05b0*/  IMAD R21, R10, -0x2, R11 ;  /* 0xfffffffe0a157824 */ /* 0x002fc600078e020b */
[C---:B------:R-:W-:Y:S02]  /*05c0*/  ISETP.GE.U32.AND P2, PT, R6.reuse, R19, PT ;  /* 0x000000130600720c */ /* 0x040fe40003f46070 */
[----:B------:R-:W-:-:S05]  /*05d0*/  ISETP.GE.U32.AND P1, PT, R6, R21, PT ;  /* 0x000000150600720c */ /* 0x000fca0003f26070 */
[----:B------:R-:W-:Y:S08]  /*05e0*/  @P0 BRA `(.L_x_5) ;  /* 0x0000000000580947 */ /* 0x000ff00003800000 */
        /* <DEDUP_REMOVED lines=11> */
[----:B---3--:R-:W-:-:S05]  /*06a0*/  IMAD.WIDE R16, R17, 0x4, R4 ;  /* 0x0000000411107825 */ /* 0x008fca00078e0204 */
[----:B------:R-:W3:Y:S01]  /*06b0*/  LDG.E R8, desc[UR6][R16.64] ;  /* 0x0000000610087981 */ /* 0x000ee2000c1e1900 */
[----:B--2---:R-:W-:-:S03]  /*06c0*/  IMAD.WIDE R18, R19, 0x4, R2 ;  /* 0x0000000413127825 */ /* 0x004fc600078e0202 */
[----:B------:R-:W3:Y:S04]  /*06d0*/  @P0 LDG.E R23, desc[UR6][R16.64+-0x4] ;  /* 0xfffffc0610170981 */ /* 0x000ee8000c1e1900 */
[----:B------:R-:W2:Y:S04]  /*06e0*/  @!P3 LDG.E R25, desc[UR6][R16.64+0x4] ;  /* 0x000004061019b981 */ /* 0x000ea8000c1e1900 */
[----:B------:R-:W4:Y:S01]  /*06f0*/  LDG.E R19, desc[UR6][R18.64] ;  /* 0x0000000612137981 */ /* 0x000f22000c1e1900 */
[----:B------:R-:W-:Y:S01]  /*0700*/  IMAD.WIDE R20, R21, 0x4, R16 ;  /* 0x0000000415147825 */ /* 0x000fe200078e0210 */
[----:B---3--:R-:W-:-:S04]  /*0710*/  @P0 VIMNMX R8, PT, PT, R8, R23, PT ;  /* 0x0000001708080248 */ /* 0x008fc80003fe0100 */
[----:B--2---:R-:W-:-:S05]  /*0720*/  @!P3 VIMNMX R8, PT, PT, R8, R25, PT ;  /* 0x000000190808b248 */ /* 0x004fca0003fe0100 */
[----:B----4-:R-:W-:-:S05]  /*0730*/  IMAD.IADD R23, R19, 0x1, R8 ;  /* 0x0000000113177824 */ /* 0x010fca00078e0208 */
[----:B------:R4:W-:Y:S02]  /*0740*/  STG.E desc[UR6][R20.64], R23 ;  /* 0x0000001714007986 */ /* 0x0009e4000c101906 */
.L_x_5:
[----:B01----:R-:W-:Y:S05]  /*0750*/  BSYNC.RECONVERGENT B0 ;  /* 0x0000000000007941 */ /* 0x003fea0003800200 */
.L_x_4:
[----:B------:R-:W-:Y:S01]  /*0760*/  BAR.SYNC.DEFER_BLOCKING 0x0 ;  /* 0x0000000000007b1d */ /* 0x000fe20000010000 */
[----:B------:R-:W-:-:S05]  /*0770*/  IMAD.IADD R8, R14, 0x1, R13 ;  /* 0x000000010e087824 */ /* 0x000fca00078e020d */
[----:B------:R-:W-:Y:S04]  /*0780*/  BSSY.RECONVERGENT B0, `(.L_x_6) ;  /* 0x0000023000007945 */ /* 0x000fe80003800200 */
[----:B------:R-:W-:Y:S05]  /*0790*/  @P2 BRA `(.L_x_7) ;  /* 0x0000000000842947 */ /* 0x000fea0003800000 */
[----:B----4-:R-:W-:-:S05]  /*07a0*/  IMAD.IADD R20, R7, 0x1, R14 ;  /* 0x0000000107147824 */ /* 0x010fca00078e020e */
[----:B------:R-:W-:-:S04]  /*07b0*/  ISETP.GE.AND P0, PT, R20, UR4, PT ;  /* 0x0000000414007c0c */ /* 0x000fc8000bf06270 */
[----:B------:R-:W-:-:S13]  /*07c0*/  ISETP.LT.OR P0, PT, R20, RZ, P0 ;  /* 0x000000ff1400720c */ /* 0x000fda0000701670 */
[----:B------:R-:W-:Y:S05]  /*07d0*/  @P0 BRA `(.L_x_7) ;  /* 0x0000000000740947 */ /* 0x000fea0003800000 */
[----:B------:R-:W0:Y:S02]  /*07e0*/  LDC.64 R16, c[0x4][RZ] ;  /* 0x01000000ff107b82 */ /* 0x000e240000000a00 */
[----:B0-----:R-:W4:Y:S01]  /*07f0*/  LDG.E R17, desc[UR6][R16.64] ;  /* 0x0000000610117981 */ /* 0x001f22000c1e1900 */
[----:B------:R-:W-:Y:S01]  /*0800*/  IMAD.IADD R12, R0, 0x1, R13 ;  /* 0x00000001000c7824 */ /* 0x000fe200078e020d */
[----:B------:R-:W-:Y:S02]  /*0810*/  IADD3 R21, P0, PT, R7, R0, RZ ;  /* 0x0000000007157210 */ /* 0x000fe40007f1e0ff */
[----:B------:R-:W-:Y:S02]  /*0820*/  ISETP.NE.AND P2, PT, R20, RZ, PT ;  /* 0x000000ff1400720c */ /* 0x000fe40003f45270 */
[----:B------:R-:W-:Y:S01]  /*0830*/  LEA.HI.X.SX32 R23, R0, R15, 0x1, P0 ;  /* 0x0000000f00177211 */ /* 0x000fe200000f0eff */
[----:B----4-:R-:W-:Y:S02]  /*0840*/  IMAD R12, R17, R12, RZ ;  /* 0x0000000c110c7224 */ /* 0x010fe400078e02ff */
[----:B------:R-:W-:-:S03]  /*0850*/  IMAD R14, R8, R17, RZ ;  /* 0x00000011080e7224 */ /* 0x000fc600078e02ff */
[-C--:B------:R-:W-:Y:S02]  /*0860*/  IADD3 R19, P3, PT, R12, R21.reuse, RZ ;  /* 0x000000150c137210 */ /* 0x080fe40007f7e0ff */
[----:B------:R-:W-:Y:S02]  /*0870*/  IADD3 R21, P0, PT, R14, R21, RZ ;  /* 0x000000150e157210 */ /* 0x000fe40007f1e0ff */
[-C--:B------:R-:W-:Y:S02]  /*0880*/  LEA.HI.X.SX32 R12, R12, R23.reuse, 0x1, P3 ;  /* 0x000000170c0c7211 */ /* 0x080fe400018f0eff */
[----:B------:R-:W-:Y:S02]  /*0890*/  LEA R18, P4, R19, UR8, 0x2 ;  /* 0x0000000813127c11 */ /* 0x000fe4000f8810ff */
[----:B------:R-:W-:Y:S01]  /*08a0*/  ISETP.GE.AND P3, PT, R20, UR5, PT ;  /* 0x0000000514007c0c */ /* 0x000fe2000bf66270 */
[----:B------:R-:W-:Y:S01]  /*08b0*/  IMAD.SHL.U32 R20, R21, 0x4, RZ ;  /* 0x0000000415147824 */ /* 0x000fe200078e00ff */
[----:B------:R-:W-:-:S02]  /*08c0*/  LEA.HI.X.SX32 R14, R14, R23, 0x1, P0 ;  /* 0x000000170e0e7211 */ /* 0x000fc400000f0eff */
[----:B------:R-:W-:Y:S02]  /*08d0*/  LEA.HI.X R19, R19, UR9, R12, 0x2, P4 ;  /* 0x0000000913137c11 */ /* 0x000fe4000a0f140c */
[----:B------:R-:W-:Y:S02]  /*08e0*/  SHF.L.U64.HI R14, R21, 0x2, R14 ;  /* 0x00000002150e7819 */ /* 0x000fe4000001020e */
[----:B------:R-:W-:Y:S01]  /*08f0*/  IADD3 R16, P0, PT, R20, UR10, RZ ;  /* 0x0000000a14107c10 */ /* 0x000fe2000ff1e0ff */
[----:B------:R-:W4:Y:S04]  /*0900*/  LDG.E R12, desc[UR6][R18.64+0x4] ;  /* 0x00000406120c7981 */ /* 0x000f28000c1e1900 */
[----:B------:R-:W4:Y:S01]  /*0910*/  @P2 LDG.E R21, desc[UR6][R18.64] ;  /* 0x0000000612152981 */ /* 0x000f22000c1e1900 */
[----:B------:R-:W-:-:S03]  /*0920*/  IADD3.X R17, PT, PT, R14, UR11, RZ, P0, !PT ;  /* 0x0000000b0e117c10 */ /* 0x000fc600087fe4ff */
[----:B------:R-:W5:Y:S04]  /*0930*/  @!P3 LDG.E R23, desc[UR6][R18.64+0x8] ;  /* 0x000008061217b981 */ /* 0x000f68000c1e1900 */
[----:B------:R-:W2:Y:S01]  /*0940*/  LDG.E R17, desc[UR6][R16.64+0x4] ;  /* 0x0000040610117981 */ /* 0x000ea2000c1e1900 */
[----:B------:R-:W-:Y:S02]  /*0950*/  IADD3 R20, P0, PT, R20, UR8, RZ ;  /* 0x0000000814147c10 */ /* 0x000fe4000ff1e0ff */
[----:B----4-:R-:W-:Y:S02]  /*0960*/  @P2 VIMNMX R12, PT, PT, R12, R21, PT ;  /* 0x000000150c0c2248 */ /* 0x010fe40003fe0100 */
[----:B------:R-:W-:Y:S02]  /*0970*/  IADD3.X R21, PT, PT, R14, UR9, RZ, P0, !PT ;  /* 0x000000090e157c10 */ /* 0x000fe400087fe4ff */
[----:B-----5:R-:W-:-:S05]  /*0980*/  @!P3 VIMNMX R12, PT, PT, R12, R23, PT ;  /* 0x000000170c0cb248 */ /* 0x020fca0003fe0100 */
[----:B--2---:R-:W-:-:S05]  /*0990*/  IMAD.IADD R23, R17, 0x1, R12 ;  /* 0x0000000111177824 */ /* 0x004fca00078e020c */
[----:B------:R0:W-:Y:S02]  /*09a0*/  STG.E desc[UR6][R20.64+0x4], R23 ;  /* 0x0000041714007986 */ /* 0x0001e4000c101906 */
.L_x_7:
[----:B------:R-:W-:Y:S05]  /*09b0*/  BSYNC.RECONVERGENT B0 ;  /* 0x0000000000007941 */ /* 0x000fea0003800200 */
.L_x_6:
[----:B------:R-:W-:Y:S06]  /*09c0*/  BAR.SYNC.DEFER_BLOCKING 0x0 ;  /* 0x0000000000007b1d */ /* 0x000fec0000010000 */
[----:B------:R-:W-:Y:S04]  /*09d0*/  BSSY.RECONVERGENT B0, `(.L_x_8) ;  /* 0x0000022000007945 */ /* 0x000fe80003800200 */
[----:B------:R-:W-:Y:S05]  /*09e0*/  @P1 BRA `(.L_x_9) ;  /* 0x0000000000801947 */ /* 0x000fea0003800000 */
[----:B0---4-:R-:W-:-:S05]  /*09f0*/  IMAD.IADD R20, R7, 0x1, R10 ;  /* 0x0000000107147824 */ /* 0x011fca00078e020a */
[----:B------:R-:W-:-:S04]  /*0a00*/  ISETP.GE.AND P0, PT, R20, UR4, PT ;  /* 0x0000000414007c0c */ /* 0x000fc8000bf06270 */
[----:B------:R-:W-:-:S13]  /*0a10*/  ISETP.LT.OR P0, PT, R20, RZ, P0 ;  /* 0x000000ff1400720c */ /* 0x000fda0000701670 */
[----:B------:R-:W-:Y:S05]  /*0a20*/  @P0 BRA `(.L_x_9) ;  /* 0x0000000000700947 */ /* 0x000fea0003800000 */
[----:B------:R-:W0:Y:S02]  /*0a30*/  LDC.64 R16, c[0x4][RZ] ;  /* 0x01000000ff107b82 */ /* 0x000e240000000a00 */
[----:B0-----:R-:W4:Y:S01]  /*0a40*/  LDG.E R17, desc[UR6][R16.64] ;  /* 0x0000000610117981 */ /* 0x001f22000c1e1900 */
[----:B------:R-:W-:-:S04]  /*0a50*/  IADD3 R21, P0, PT, R7, R0, RZ ;  /* 0x0000000007157210 */ /* 0x000fc80007f1e0ff */
[----:B------:R-:W-:Y:S02]  /*0a60*/  LEA.HI.X.SX32 R23, R0, R15, 0x1, P0 ;  /* 0x0000000f00177211 */ /* 0x000fe400000f0eff */
[----:B------:R-:W-:Y:S01]  /*0a70*/  ISETP.NE.AND P0, PT, R20, RZ, PT ;  /* 0x000000ff1400720c */ /* 0x000fe20003f05270 */
[CC--:B----4-:R-:W-:Y:S02]  /*0a80*/  IMAD R10, R8.reuse, R17.reuse, RZ ;  /* 0x00000011080a7224 */ /* 0x0d0fe400078e02ff */
[----:B------:R-:W-:-:S03]  /*0a90*/  IMAD R12, R8, R17, R17 ;  /* 0x00000011080c7224 */ /* 0x000fc600078e0211 */
        /* <DEDUP_REMOVED lines=15> */
[----:B----4-:R-:W-:Y:S02]  /*0b90*/  @P0 VIMNMX R10, PT, PT, R10, R21, PT ;  /* 0x000000150a0a0248 */ /* 0x010fe40003fe0100 */
[----:B------:R-:W-:Y:S02]  /*0ba0*/  IADD3 R20, P0, PT, R20, UR8, RZ ;  /* 0x0000000814147c10 */ /* 0x000fe4000ff1e0ff */
[----:B-----5:R-:W-:Y:S02]  /*0bb0*/  @!P1 VIMNMX R10, PT, PT, R10, R23, PT ;  /* 0x000000170a0a9248 */ /* 0x020fe40003fe0100 */
[----:B------:R-:W-:-:S03]  /*0bc0*/  IADD3.X R21, PT, PT, R12, UR9, RZ, P0, !PT ;  /* 0x000000090c157c10 */ /* 0x000fc600087fe4ff */
[----:B--2---:R-:W-:-:S05]  /*0bd0*/  IMAD.IADD R23, R17, 0x1, R10 ;  /* 0x0000000111177824 */ /* 0x004fca00078e020a */
[----:B------:R1:W-:Y:S02]  /*0be0*/  STG.E desc[UR6][R20.64+0x8], R23 ;  /* 0x0000081714007986 */ /* 0x0003e4000c101906 */
.L_x_9:
[----:B------:R-:W-:Y:S05]  /*0bf0*/  BSYNC.RECONVERGENT B0 ;  /* 0x0000000000007941 */ /* 0x000fea0003800200 */
.L_x_8:
[----:B------:R-:W-:Y:S01]  /*0c00*/  VIADD R10, R0, 0x3 ;  /* 0x00000003000a7836 */ /* 0x000fe20000000000 */
[----:B------:R-:W-:Y:S03]  /*0c10*/  BAR.SYNC.DEFER_BLOCKING 0x0 ;  /* 0x0000000000007b1d */ /* 0x000fe60000010000 */
[----:B------:R-:W-:-:S03]  /*0c20*/  IMAD R17, R10, -0x2, R11 ;  /* 0xfffffffe0a117824 */ /* 0x000fc600078e020b */
[----:B------:R-:W-:Y:S02]  /*0c30*/  BSSY.RECONVERGENT B0, `(.L_x_10) ;  /* 0x0000024000007945 */ /* 0x000fe40003800200 */
[----:B------:R-:W-:-:S13]  /*0c40*/  ISETP.GE.U32.AND P0, PT, R6, R17, PT ;  /* 0x000000110600720c */ /* 0x000fda0003f06070 */
[----:B------:R-:W-:Y:S05]  /*0c50*/  @P0 BRA `(.L_x_11) ;  /* 0x0000000000840947 */ /* 0x000fea0003800000 */
[----:B------:R-:W-:-:S05]  /*0c60*/  IMAD.IADD R18, R7, 0x1, R10 ;  /* 0x0000000107127824 */ /* 0x000fca00078e020a */
[----:B------:R-:W-:-:S04]  /*0c70*/  ISETP.GE.AND P0, PT, R18, UR4, PT ;  /* 0x0000000412007c0c */ /* 0x000fc8000bf06270 */
[----:B------:R-:W-:-:S13]  /*0c80*/  ISETP.LT.OR P0, PT, R18, RZ, P0 ;  /* 0x000000ff1200720c */ /* 0x000fda0000701670 */
[----:B------:R-:W-:Y:S05]  /*0c90*/  @P0 BRA `(.L_x_11) ;  /* 0x0000000000740947 */ /* 0x000fea0003800000 */
[----:B------:R-:W5:Y:S02]  /*0ca0*/  LDC.64 R16, c[0x4][RZ] ;  /* 0x01000000ff107b82 */ /* 0x000f640000000a00 */
[----:B-----5:R-:W0:Y:S01]  /*0cb0*/  LDG.E R16, desc[UR6][R16.64] ;  /* 0x0000000610107981 */ /* 0x020e22000c1e1900 */
[----:B------:R-:W-:Y:S01]  /*0cc0*/  VIADD R19, R8, 0x2 ;  /* 0x0000000208137836 */ /* 0x000fe20000000000 */
[----:B------:R-:W-:-:S04]  /*0cd0*/  IADD3 R12, P0, PT, R7, R0, RZ ;  /* 0x00000000070c7210 */ /* 0x000fc80007f1e0ff */
[----:B------:R-:W-:Y:S02]  /*0ce0*/  LEA.HI.X.SX32 R22, R0, R15, 0x1, P0 ;  /* 0x0000000f00167211 */ /* 0x000fe400000f0eff */
[----:B------:R-:W-:Y:S01]  /*0cf0*/  ISETP.NE.AND P0, PT, R18, RZ, PT ;  /* 0x000000ff1200720c */ /* 0x000fe20003f05270 */
[----:B01--4-:R-:W-:-:S04]  /*0d00*/  IMAD R21, R16, R19, RZ ;  /* 0x0000001310157224 */ /* 0x013fc800078e02ff */
[----:B------:R-:W-:-:S05]  /*0d10*/  IMAD.IADD R10, R21, 0x1, -R16 ;  /* 0x00000001150a7824 */ /* 0x000fca00078e0a10 */
[CC--:B------:R-:W-:Y:S02]  /*0d20*/  IADD3 R14, P1, PT, R10.reuse, R12.reuse, RZ ;  /* 0x0000000c0a0e7210 */ /* 0x0c0fe40007f3e0ff */
[C---:B------:R-:W-:Y:S02]  /*0d30*/  IADD3 R12, P3, PT, R21.reuse, R12, RZ ;  /* 0x0000000c150c7210 */ /* 0x040fe40007f7e0ff */
        /* <DEDUP_REMOVED lines=19> */
.L_x_11:
[----:B------:R-:W-:Y:S05]  /*0e70*/  BSYNC.RECONVERGENT B0 ;  /* 0x0000000000007941 */ /* 0x000fea0003800200 */
.L_x_10:
[----:B------:R-:W-:Y:S01]  /*0e80*/  VIADD R0, R0, 0x4 ;  /* 0x0000000400007836 */ /* 0x000fe20000000000 */
[----:B------:R-:W-:Y:S01]  /*0e90*/  BAR.SYNC.DEFER_BLOCKING 0x0 ;  /* 0x0000000000007b1d */ /* 0x000fe20000010000 */
[----:B------:R-:W-:-:S03]  /*0ea0*/  VIADD R12, R8, 0x3 ;  /* 0x00000003080c7836 */ /* 0x000fc60000000000 */
[----:B------:R-:W-:Y:S02]  /*0eb0*/  ISETP.GE.U32.AND P0, PT, R0, R9, PT ;  /* 0x000000090000720c */ /* 0x000fe40003f06070 */
[----:B------:R-:W-:-:S13]  /*0ec0*/  ISETP.LT.AND P1, PT, R12, UR12, PT ;  /* 0x0000000c0c007c0c */ /* 0x000fda000bf21270 */
[----:B------:R-:W-:Y:S05]  /*0ed0*/  @!P0 BRA P1, `(.L_x_12) ;  /* 0xfffffff4009c8947 */ /* 0x000fea000083ffff */
[----:B------:R-:W-:Y:S05]  /*0ee0*/  EXIT ;  /* 0x000000000000794d */ /* 0x000fea0003800000 */
.L_x_13:
[----:B------:R-:W-:-:S00]  /*0ef0*/  BRA `(.L_x_13) ;  /* 0xfffffffc00fc7947 */ /* 0x000fc0000383ffff */
[----:B------:R-:W-:-:S00]  /*0f00*/  NOP ;  /* 0x0000000000007918 */ /* 0x000fc00000000000 */
[----:B------:R-:W-:-:S00]  /*0f10*/  NOP ;  /* 0x0000000000007918 */ /* 0x000fc00000000000 */
[----:B------:R-:W-:-:S00]  /*0f20*/  NOP ;  /* 0x0000000000007918 */ /* 0x000fc00000000000 */
[----:B------:R-:W-:-:S00]  /*0f30*/  NOP ;  /* 0x0000000000007918 */ /* 0x000fc00000000000 */
[----:B------:R-:W-:-:S00]  /*0f40*/  NOP ;  /* 0x0000000000007918 */ /* 0x000fc00000000000 */
[----:B------:R-:W-:-:S00]  /*0f50*/  NOP ;  /* 0x0000000000007918 */ /* 0x000fc00000000000 */
[----:B------:R-:W-:-:S00]  /*0f60*/  NOP ;  /* 0x0000000000007918 */ /* 0x000fc00000000000 */
[----:B------:R-:W-:-:S00]  /*0f70*/  NOP ;  /* 0x0000000000007918 */ /* 0x000fc00000000000 */
.L_x_32:


//--------------------- .text._Z13carvingKernelPiP6uchar3PhS_i --------------------------
	.section	.text._Z13carvingKernelPiP6uchar3PhS_i,"ax",@progbits
	.align	128
        .global         _Z13carvingKernelPiP6uchar3PhS_i
        .type           _Z13carvingKernelPiP6uchar3PhS_i,@function
        .size           _Z13carvingKernelPiP6uchar3PhS_i,(.L_x_33 - _Z13carvingKernelPiP6uchar3PhS_i)
        .other          _Z13carvingKernelPiP6uchar3PhS_i,@"STO_CUDA_ENTRY STV_DEFAULT"
_Z13carvingKernelPiP6uchar3PhS_i:
.text._Z13carvingKernelPiP6uchar3PhS_i:
[----:B------:R-:W-:Y:S01]  /*0000*/  LDC R1, c[0x0][0x37c] ;  /* 0x0000df00ff017b82 */ /* 0x000fe20000000800 */
[----:B------:R-:W0:Y:S07]  /*0010*/  S2R R7, SR_CTAID.X ;  /* 0x0000000000077919 */ /* 0x000e2e0000002500 */
[----:B------:R-:W0:Y:S01]  /*0020*/  LDC.64 R4, c[0x0][0x380] ;  /* 0x0000e000ff047b82 */ /* 0x000e220000000a00 */
[----:B------:R-:W1:Y:S07]  /*0030*/  LDCU.64 UR12, c[0x0][0x358] ;  /* 0x00006b00ff0c77ac */ /* 0x000e6e0008000a00 */
[----:B------:R-:W2:Y:S01]  /*0040*/  LDC R0, c[0x0][0x3a0] ;  /* 0x0000e800ff007b82 */ /* 0x000ea20000000800 */
[----:B0-----:R-:W-:-:S06]  /*0050*/  IMAD.WIDE.U32 R4, R7, 0x4, R4 ;  /* 0x0000000407047825 */ /* 0x001fcc00078e0004 */
[----:B-1----:R-:W3:Y:S01]  /*0060*/  LDG.E R5, desc[UR12][R4.64] ;  /* 0x0000000c04057981 */ /* 0x002ee2000c1e1900 */
[----:B------:R-:W0:Y:S01]  /*0070*/  LDC.64 R2, c[0x4][RZ] ;  /* 0x01000000ff027b82 */ /* 0x000e220000000a00 */
[----:B--2---:R-:W-:Y:S02]  /*0080*/  VIADD R6, R0, 0xffffffff ;  /* 0xffffffff00067836 */ /* 0x004fe40000000000 */
[----:B0-----:R0:W5:Y:S03]  /*0090*/  LDG.E R2, desc[UR12][R2.64] ;  /* 0x0000000c02027981 */ /* 0x001166000c1e1900 */
[----:B---3--:R-:W-:-:S13]  /*00a0*/  ISETP.GE.AND P0, PT, R5, R6, PT ;  /* 0x000000060500720c */ /* 0x008fda0003f06270 */
[----:B0-----:R-:W-:Y:S05]  /*00b0*/  @P0 EXIT ;  /* 0x000000000000094d */ /* 0x001fea0003800000 */
[----:B------:R-:W-:Y:S01]  /*00c0*/  LOP3.LUT R3, RZ, R5, RZ, 0x33, !PT ;  /* 0x00000005ff037212 */ /* 0x000fe200078e33ff */
[----:B------:R-:W0:Y:S01]  /*00d0*/  LDCU.64 UR10, c[0x0][0x388] ;  /* 0x00007100ff0a77ac */ /* 0x000e220008000a00 */
[--C-:B------:R-:W-:Y:S01]  /*00e0*/  IADD3 R6, PT, PT, -R5, -0x2, R0.reuse ;  /* 0xfffffffe05067810 */ /* 0x100fe20007ffe100 */
[----:B-----5:R-:W-:Y:S01]  /*00f0*/  IMAD R10, R2, R7, RZ ;  /* 0x00000007020a7224 */ /* 0x020fe200078e02ff */
[----:B------:R-:W-:Y:S01]  /*0100*/  MOV R11, R5 ;  /* 0x00000005000b7202 */ /* 0x000fe20000000f00 */
[----:B------:R-:W-:Y:S01]  /*0110*/  IMAD.IADD R3, R3, 0x1, R0 ;  /* 0x0000000103037824 */ /* 0x000fe200078e0200 */
[----:B------:R-:W1:Y:S01]  /*0120*/  LDCU.128 UR20, c[0x0][0x390] ;  /* 0x00007200ff1477ac */ /* 0x000e620008000c00 */
[----:B------:R-:W-:-:S03]  /*0130*/  ISETP.GE.U32.AND P0, PT, R6, 0x3, PT ;  /* 0x000000030600780c */ /* 0x000fc60003f06070 */
[----:B------:R-:W-:-:S13]  /*0140*/  LOP3.LUT P1, R4, R3, 0x3, RZ, 0xc0, !PT ;  /* 0x0000000303047812 */ /* 0x000fda000782c0ff */
[----:B0-----:R-:W-:Y:S05]  /*0150*/  @!P1 BRA `(.L_x_14) ;  /* 0x0000000000a49947 */ /* 0x001fea0003800000 */
[----:B------:R-:W-:Y:S01]  /*0160*/  UMOV UR4, 0x2 ;  /* 0x0000000200047882 */ /* 0x000fe20000000000 */
[----:B------:R-:W-:Y:S01]  /*0170*/  UMOV UR5, 0x0 ;  /* 0x0000000000057882 */ /* 0x000fe20000000000 */
[----:B------:R-:W-:Y:S01]  /*0180*/  UMOV UR6, 0x4 ;  /* 0x0000000400067882 */ /* 0x000fe20000000000 */
[----:B------:R-:W-:Y:S01]  /*0190*/  UMOV UR7, 0x0 ;  /* 0x0000000000077882 */ /* 0x000fe20000000000 */
[----:B------:R-:W-:Y:S01]  /*01a0*/  UMOV UR8, 0x1 ;  /* 0x0000000100087882 */ /* 0x000fe20000000000 */
[----:B------:R-:W-:Y:S01]  /*01b0*/  UMOV UR9, 0x0 ;  /* 0x0000000000097882 */ /* 0x000fe20000000000 */
[----:B------:R-:W-:Y:S01]  /*01c0*/  UIMAD.WIDE.U32 UR4, UR10, 0x1, UR4 ;  /* 0x000000010a0478a5 */ /* 0x000fe2000f8e0004 */
[--C-:B------:R-:W-:Y:S01]  /*01d0*/  IMAD.IADD R11, R5, 0x1, R4.reuse ;  /* 0x00000001050b7824 */ /* 0x100fe200078e0204 */
[----:B-1----:R-:W-:Y:S01]  /*01e0*/  UIMAD.WIDE.U32 UR6, UR22, 0x1, UR6 ;  /* 0x00000001160678a5 */ /* 0x002fe2000f8e0006 */
[----:B------:R-:W-:Y:S01]  /*01f0*/  IMAD.MOV R12, RZ, RZ, -R4 ;  /* 0x000000ffff0c7224 */ /* 0x000fe200078e0a04 */
[----:B------:R-:W-:Y:S01]  /*0200*/  UIMAD.WIDE.U32 UR8, UR20, 0x1, UR8 ;  /* 0x00000001140878a5 */ /* 0x000fe2000f8e0008 */
[----:B------:R-:W-:Y:S01]  /*0210*/  IADD3 R13, PT, PT, R10, R5, RZ ;  /* 0x000000050a0d7210 */ /* 0x000fe20007ffe0ff */
[----:B------:R-:W-:-:S02]  /*0220*/  UIADD3 UR15, UPT, UPT, UR5, UR11, URZ ;  /* 0x0000000b050f7290 */ /* 0x000fc4000fffe0ff */
[----:B------:R-:W-:Y:S02]  /*0230*/  UIADD3 UR14, UPT, UPT, UR7, UR23, URZ ;  /* 0x00000017070e7290 */ /* 0x000fe4000fffe0ff */
[----:B------:R-:W-:-:S12]  /*0240*/  UIADD3 UR16, UPT, UPT, UR9, UR21, URZ ;  /* 0x0000001509107290 */ /* 0x000fd8000fffe0ff */
.L_x_15:
[----:B0-----:R-:W-:Y:S01]  /*0250*/  IMAD.U32 R2, RZ, RZ, UR4 ;  /* 0x00000004ff027e24 */ /* 0x001fe2000f8e00ff */
[----:B------:R-:W-:Y:S01]  /*0260*/  MOV R3, UR5 ;  /* 0x0000000500037c02 */ /* 0x000fe20008000f00 */
[----:B------:R-:W-:Y:S02]  /*0270*/  IMAD.U32 R5, RZ, RZ, UR15 ;  /* 0x0000000fff057e24 */ /* 0x000fe4000f8e00ff */
[----:B------:R-:W-:-:S04]  /*0280*/  IMAD.MOV.U32 R4, RZ, RZ, R2 ;  /* 0x000000ffff047224 */ /* 0x000fc800078e0002 */
[----:B------:R-:W-:-:S05]  /*0290*/  IMAD.WIDE R4, R13, 0x3, R4 ;  /* 0x000000030d047825 */ /* 0x000fca00078e0204 */
[----:B------:R-:W2:Y:S04]  /*02a0*/  LDG.E.U8 R15, desc[UR12][R4.64+0x1] ;  /* 0x0000010c040f7981 */ /* 0x000ea8000c1e1100 */
[----:B------:R-:W3:Y:S04]  /*02b0*/  LDG.E.U8 R17, desc[UR12][R4.64+0x2] ;  /* 0x0000020c04117981 */ /* 0x000ee8000c1e1100 */
[----:B------:R-:W4:Y:S01]  /*02c0*/  LDG.E.U8 R19, desc[UR12][R4.64+0x3] ;  /* 0x0000030c04137981 */ /* 0x000f22000c1e1100 */
[----:B------:R-:W-:-:S04]  /*02d0*/  IADD3 R2, P1, PT, R13, UR8, RZ ;  /* 0x000000080d027c10 */ /* 0x000fc8000ff3e0ff */
[----:B------:R-:W-:Y:S01]  /*02e0*/  LEA.HI.X.SX32 R3, R13, UR16, 0x1, P1 ;  /* 0x000000100d037c11 */ /* 0x000fe200088f0eff */
[----:B--2---:R0:W-:Y:S04]  /*02f0*/  STG.E.U8 desc[UR12][R4.64+-0x2], R15 ;  /* 0xfffffe0f04007986 */ /* 0x0041e8000c10110c */
[----:B---3--:R0:W-:Y:S04]  /*0300*/  STG.E.U8 desc[UR12][R4.64+-0x1], R17 ;  /* 0xffffff1104007986 */ /* 0x0081e8000c10110c */
[----:B----4-:R0:W-:Y:S04]  /*0310*/  STG.E.U8 desc[UR12][R4.64], R19 ;  /* 0x0000001304007986 */ /* 0x0101e8000c10110c */
[----:B------:R-:W2:Y:S01]  /*0320*/  LDG.E.U8 R21, desc[UR12][R2.64] ;  /* 0x0000000c02157981 */ /* 0x000ea2000c1e1100 */
[----:B------:R-:W-:Y:S01]  /*0330*/  MOV R8, UR6 ;  /* 0x0000000600087c02 */ /* 0x000fe20008000f00 */
[----:B------:R-:W-:-:S02]  /*0340*/  IMAD.U32 R7, RZ, RZ, UR14 ;  /* 0x0000000eff077e24 */ /* 0x000fc4000f8e00ff */
[----:B------:R-:W-:Y:S01]  /*0350*/  IMAD.U32 R9, RZ, RZ, UR7 ;  /* 0x00000007ff097e24 */ /* 0x000fe2000f8e00ff */
[----:B------:R-:W-:-:S05]  /*0360*/  MOV R6, R8 ;  /* 0x0000000800067202 */ /* 0x000fca0000000f00 */
[----:B------:R-:W-:-:S04]  /*0370*/  IMAD.WIDE R6, R13, 0x4, R6 ;  /* 0x000000040d067825 */ /* 0x000fc800078e0206 */
[----:B------:R-:W-:Y:S01]  /*0380*/  VIADD R12, R12, 0x1 ;  /* 0x000000010c0c7836 */ /* 0x000fe20000000000 */
[----:B--2---:R0:W-:Y:S04]  /*0390*/  STG.E.U8 desc[UR12][R2.64+-0x1], R21 ;  /* 0xffffff1502007986 */ /* 0x0041e8000c10110c */
[----:B------:R-:W2:Y:S01]  /*03a0*/  LDG.E R9, desc[UR12][R6.64] ;  /* 0x0000000c06097981 */ /* 0x000ea2000c1e1900 */
[----:B------:R-:W-:Y:S02]  /*03b0*/  ISETP.NE.AND P1, PT, R12, RZ, PT ;  /* 0x000000ff0c00720c */ /* 0x000fe40003f25270 */
[----:B------:R-:W-:Y:S01]  /*03c0*/  IADD3 R13, PT, PT, R13, 0x1, RZ ;  /* 0x000000010d0d7810 */ /* 0x000fe20007ffe0ff */
[----:B--2---:R0:W-:Y:S10]  /*03d0*/  STG.E desc[UR12][R6.64+-0x4], R9 ;  /* 0xfffffc0906007986 */ /* 0x0041f4000c10190c */
[----:B------:R-:W-:Y:S05]  /*03e0*/  @P1 BRA `(.L_x_15) ;  /* 0xfffffffc00981947 */ /* 0x000fea000383ffff */
.L_x_14:
[----:B-1----:R-:W-:Y:S05]  /*03f0*/  @!P0 EXIT ;  /* 0x000000000000894d */ /* 0x002fea0003800000 */
[----:B------:R-:W-:Y:S01]  /*0400*/  UIADD3 UR6, UP0, UPT, UR10, 0x7, URZ ;  /* 0x000000070a067890 */ /* 0x000fe2000ff1e0ff */
[----:B------:R-:W-:Y:S01]  /*0410*/  IMAD.IADD R0, R11, 0x1, -R0 ;  /* 0x000000010b007824 */ /* 0x000fe200078e0a00 */
[----:B------:R-:W-:Y:S01]  /*0420*/  UIADD3 UR4, UP1, UPT, UR22, 0x8, URZ ;  /* 0x0000000816047890 */ /* 0x000fe2000ff3e0ff */
[----:B------:R-:W-:Y:S01]  /*0430*/  IADD3 R8, PT, PT, R10, R11, RZ ;  /* 0x0000000b0a087210 */ /* 0x000fe20007ffe0ff */
[----:B------:R-:W-:Y:S02]  /*0440*/  UIADD3.X UR7, UPT, UPT, URZ, UR11, URZ, UP0, !UPT ;  /* 0x0000000bff077290 */ /* 0x000fe400087fe4ff */
[----:B------:R-:W-:-:S12]  /*0450*/  UIADD3.X UR5, UPT, UPT, URZ, UR23, URZ, UP1, !UPT ;  /* 0x00000017ff057290 */ /* 0x000fd80008ffe4ff */
.L_x_16:
[----:B01----:R-:W-:Y:S01]  /*0460*/  MOV R5, UR7 ;  /* 0x0000000700057c02 */ /* 0x003fe20008000f00 */
[----:B------:R-:W-:-:S04]  /*0470*/  IMAD.U32 R4, RZ, RZ, UR6 ;  /* 0x00000006ff047e24 */ /* 0x000fc8000f8e00ff */
[----:B------:R-:W-:-:S05]  /*0480*/  IMAD.WIDE R4, R8, 0x3, R4 ;  /* 0x0000000308047825 */ /* 0x000fca00078e0204 */
[----:B------:R-:W2:Y:S04]  /*0490*/  LDG.E.U8 R9, desc[UR12][R4.64+-0x4] ;  /* 0xfffffc0c04097981 */ /* 0x000ea8000c1e1100 */
[----:B------:R-:W3:Y:S04]  /*04a0*/  LDG.E.U8 R11, desc[UR12][R4.64+-0x3] ;  /* 0xfffffd0c040b7981 */ /* 0x000ee8000c1e1100 */
[----:B------:R-:W4:Y:S01]  /*04b0*/  LDG.E.U8 R13, desc[UR12][R4.64+-0x2] ;  /* 0xfffffe0c040d7981 */ /* 0x000f22000c1e1100 */
[----:B------:R-:W-:Y:S02]  /*04c0*/  SHF.R.S32.HI R3, RZ, 0x1f, R8 ;  /* 0x0000001fff037819 */ /* 0x000fe40000011408 */
[----:B------:R-:W-:-:S04]  /*04d0*/  IADD3.X R2, P0, P1, R8, UR20, RZ, PT, PT ;  /* 0x0000001408027c10 */ /* 0x000fc8000b90e4ff */
[----:B------:R-:W-:Y:S01]  /*04e0*/  IADD3.X R3, PT, PT, R3, UR21, RZ, P0, P1 ;  /* 0x0000001503037c10 */ /* 0x000fe200087e24ff */
[----:B--2---:R0:W-:Y:S04]  /*04f0*/  STG.E.U8 desc[UR12][R4.64+-0x7], R9 ;  /* 0xfffff90904007986 */ /* 0x0041e8000c10110c */
[----:B---3--:R1:W-:Y:S04]  /*0500*/  STG.E.U8 desc[UR12][R4.64+-0x6], R11 ;  /* 0xfffffa0b04007986 */ /* 0x0083e8000c10110c */
[----:B----4-:R2:W-:Y:S04]  /*0510*/  STG.E.U8 desc[UR12][R4.64+-0x5], R13 ;  /* 0xfffffb0d04007986 */ /* 0x0105e8000c10110c */
[----:B------:R-:W3:Y:S01]  /*0520*/  LDG.E.U8 R15, desc[UR12][R2.64+-0x1] ;  /* 0xffffff0c020f7981 */ /* 0x000ee2000c1e1100 */
[----:B------:R-:W-:Y:S01]  /*0530*/  MOV R7, UR5 ;  /* 0x0000000500077c02 */ /* 0x000fe20008000f00 */
[----:B------:R-:W-:-:S04]  /*0540*/  IMAD.U32 R6, RZ, RZ, UR4 ;  /* 0x00000004ff067e24 */ /* 0x000fc8000f8e00ff */
[----:B------:R-:W-:Y:S01]  /*0550*/  IMAD.WIDE R6, R8, 0x4, R6 ;  /* 0x0000000408067825 */ /* 0x000fe200078e0206 */
[----:B---3--:R3:W-:Y:S04]  /*0560*/  STG.E.U8 desc[UR12][R2.64+-0x2], R15 ;  /* 0xfffffe0f02007986 */ /* 0x0087e8000c10110c */
[----:B------:R-:W4:Y:S04]  /*0570*/  LDG.E R17, desc[UR12][R6.64+-0x4] ;  /* 0xfffffc0c06117981 */ /* 0x000f28000c1e1900 */
[----:B----4-:R4:W-:Y:S04]  /*0580*/  STG.E desc[UR12][R6.64+-0x8], R17 ;  /* 0xfffff81106007986 */ /* 0x0109e8000c10190c */
[----:B------:R-:W5:Y:S04]  /*0590*/  LDG.E.U8 R19, desc[UR12][R4.64+-0x1] ;  /* 0xffffff0c04137981 */ /* 0x000f68000c1e1100 */
[----:B0-----:R-:W2:Y:S04]  /*05a0*/  LDG.E.U8 R9, desc[UR12][R4.64] ;  /* 0x0000000c04097981 */ /* 0x001ea8000c1e1100 */
[----:B-1----:R-:W3:Y:S04]  /*05b0*/  LDG.E.U8 R11, desc[UR12][R4.64+0x1] ;  /* 0x0000010c040b7981 */ /* 0x002ee8000c1e1100 */
[----:B-----5:R-:W-:Y:S04]  /*05c0*/  STG.E.U8 desc[UR12][R4.64+-0x4], R19 ;  /* 0xfffffc1304007986 */ /* 0x020fe8000c10110c */
[----:B--2---:R0:W-:Y:S04]  /*05d0*/  STG.E.U8 desc[UR12][R4.64+-0x3], R9 ;  /* 0xfffffd0904007986 */ /* 0x0041e8000c10110c */
[----:B---3--:R1:W-:Y:S04]  /*05e0*/  STG.E.U8 desc[UR12][R4.64+-0x2], R11 ;  /* 0xfffffe0b04007986 */ /* 0x0083e8000c10110c */
[----:B------:R-:W2:Y:S04]  /*05f0*/  LDG.E.U8 R13, desc[UR12][R2.64] ;  /* 0x0000000c020d7981 */ /* 0x000ea8000c1e1100 */
[----:B--2---:R2:W-:Y:S04]  /*0600*/  STG.E.U8 desc[UR12][R2.64+-0x1], R13 ;  /* 0xffffff0d02007986 */ /* 0x0045e8000c10110c */
[----:B------:R-:W3:Y:S04]  /*0610*/  LDG.E R15, desc[UR12][R6.64] ;  /* 0x0000000c060f7981 */ /* 0x000ee8000c1e1900 */
[----:B---3--:R3:W-:Y:S04]  /*0620*/  STG.E desc[UR12][R6.64+-0x4], R15 ;  /* 0xfffffc0f06007986 */ /* 0x0087e8000c10190c */
[----:B----4-:R-:W4:Y:S04]  /*0630*/  LDG.E.U8 R17, desc[UR12][R4.64+0x2] ;  /* 0x0000020c04117981 */ /* 0x010f28000c1e1100 */
[----:B------:R-:W5:Y:S04]  /*0640*/  LDG.E.U8 R21, desc[UR12][R4.64+0x3] ;  /* 0x0000030c04157981 */ /* 0x000f68000c1e1100 */
[----:B------:R-:W2:Y:S04]  /*0650*/  LDG.E.U8 R23, desc[UR12][R4.64+0x4] ;  /* 0x0000040c04177981 */ /* 0x000ea8000c1e1100 */
[----:B----4-:R4:W-:Y:S04]  /*0660*/  STG.E.U8 desc[UR12][R4.64+-0x1], R17 ;  /* 0xffffff1104007986 */ /* 0x0109e8000c10110c */
[----:B-----5:R-:W-:Y:S04]  /*0670*/  STG.E.U8 desc[UR12][R4.64], R21 ;  /* 0x0000001504007986 */ /* 0x020fe8000c10110c */
[----:B--2---:R-:W-:Y:S04]  /*0680*/  STG.E.U8 desc[UR12][R4.64+0x1], R23 ;  /* 0x0000011704007986 */ /* 0x004fe8000c10110c */
[----:B0-----:R-:W2:Y:S04]  /*0690*/  LDG.E.U8 R9, desc[UR12][R2.64+0x1] ;  /* 0x0000010c02097981 */ /* 0x001ea8000c1e1100 */
[----:B--2---:R0:W-:Y:S04]  /*06a0*/  STG.E.U8 desc[UR12][R2.64], R9 ;  /* 0x0000000902007986 */ /* 0x0041e8000c10110c */
[----:B-1----:R-:W2:Y:S04]  /*06b0*/  LDG.E R11, desc[UR12][R6.64+0x4] ;  /* 0x0000040c060b7981 */ /* 0x002ea8000c1e1900 */
[----:B--2---:R1:W-:Y:S04]  /*06c0*/  STG.E desc[UR12][R6.64], R11 ;  /* 0x0000000b06007986 */ /* 0x0043e8000c10190c */
[----:B------:R-:W2:Y:S04]  /*06d0*/  LDG.E.U8 R13, desc[UR12][R4.64+0x5] ;  /* 0x0000050c040d7981 */ /* 0x000ea8000c1e1100 */
[----:B---3--:R-:W3:Y:S04]  /*06e0*/  LDG.E.U8 R15, desc[UR12][R4.64+0x6] ;  /* 0x0000060c040f7981 */ /* 0x008ee8000c1e1100 */
[----:B------:R-:W5:Y:S04]  /*06f0*/  LDG.E.U8 R19, desc[UR12][R4.64+0x7] ;  /* 0x0000070c04137981 */ /* 0x000f68000c1e1100 */
[----:B--2---:R1:W-:Y:S04]  /*0700*/  STG.E.U8 desc[UR12][R4.64+0x2], R13 ;  /* 0x0000020d04007986 */ /* 0x0043e8000c10110c */
[----:B---3--:R1:W-:Y:S04]  /*0710*/  STG.E.U8 desc[UR12][R4.64+0x3], R15 ;  /* 0x0000030f04007986 */ /* 0x0083e8000c10110c */
[----:B-----5:R1:W-:Y:S04]  /*0720*/  STG.E.U8 desc[UR12][R4.64+0x4], R19 ;  /* 0x0000041304007986 */ /* 0x0203e8000c10110c */
[----:B----4-:R-:W2:Y:S01]  /*0730*/  LDG.E.U8 R17, desc[UR12][R2.64+0x2] ;  /* 0x0000020c02117981 */ /* 0x010ea2000c1e1100 */
[----:B------:R-:W-:-:S05]  /*0740*/  VIADD R0, R0, 0x4 ;  /* 0x0000000400007836 */ /* 0x000fca0000000000 */
[----:B------:R-:W-:Y:S01]  /*0750*/  ISETP.NE.AND P0, PT, R0, -0x1, PT ;  /* 0xffffffff0000780c */ /* 0x000fe20003f05270 */
[----:B--2---:R1:W-:Y:S04]  /*0760*/  STG.E.U8 desc[UR12][R2.64+0x1], R17 ;  /* 0x0000011102007986 */ /* 0x0043e8000c10110c */
[----:B0-----:R-:W2:Y:S01]  /*0770*/  LDG.E R9, desc[UR12][R6.64+0x8] ;  /* 0x0000080c06097981 */ /* 0x001ea2000c1e1900 */
[----:B------:R-:W-:-:S03]  /*0780*/  IADD3 R8, PT, PT, R8, 0x4, RZ ;  /* 0x0000000408087810 */ /* 0x000fc60007ffe0ff */
[----:B--2---:R1:W-:Y:S04]  /*0790*/  STG.E desc[UR12][R6.64+0x4], R9 ;  /* 0x0000040906007986 */ /* 0x0043e8000c10190c */
[----:B------:R-:W-:Y:S05]  /*07a0*/  @P0 BRA `(.L_x_16) ;  /* 0xfffffffc002c0947 */ /* 0x000fea000383ffff */
[----:B------:R-:W-:Y:S05]  /*07b0*/  EXIT ;  /* 0x000000000000794d */ /* 0x000fea0003800000 */
.L_x_17:
        /* <DEDUP_REMOVED lines=12> */
.L_x_33:


//--------------------- .text._Z21computePriorityKernelPhiiPi --------------------------
	.section	.text._Z21computePriorityKernelPhiiPi,"ax",@progbits
	.align	128
        .global         _Z21computePriorityKernelPhiiPi
        .type           _Z21computePriorityKernelPhiiPi,@function
        .size           _Z21computePriorityKernelPhiiPi,(.L_x_31 - _Z21computePriorityKernelPhiiPi)
        .other          _Z21computePriorityKernelPhiiPi,@"STO_CUDA_ENTRY STV_DEFAULT"
_Z21computePriorityKernelPhiiPi:
.text._Z21computePriorityKernelPhiiPi:
[----:B------:R-:W-:Y:S01]  /*0000*/  LDC R1, c[0x0][0x37c] ;  /* 0x0000df00ff017b82 */ /* 0x000fe20000000800 */
[----:B------:R-:W0:Y:S07]  /*0010*/  S2R R13, SR_TID.Y ;  /* 0x00000000000d7919 */ /* 0x000e2e0000002200 */
[----:B------:R-:W1:Y:S01]  /*0020*/  LDC R26, c[0x0][0x364] ;  /* 0x0000d900ff1a7b82 */ /* 0x000e620000000800 */
[----:B------:R-:W2:Y:S01]  /*0030*/  LDCU UR6, c[0x0][0x360] ;  /* 0x00006c00ff0677ac */ /* 0x000ea20008000800 */
[----:B------:R-:W-:Y:S01]  /*0040*/  BSSY.RECONVERGENT B0, `(.L_x_18) ;  /* 0x00000cf000007945 */ /* 0x000fe20003800200 */
[----:B------:R-:W3:Y:S01]  /*0050*/  S2R R12, SR_TID.X ;  /* 0x00000000000c7919 */ /* 0x000ee20000002100 */
[----:B------:R-:W4:Y:S04]  /*0060*/  LDCU.64 UR8, c[0x0][0x358] ;  /* 0x00006b00ff0877ac */ /* 0x000f280008000a00 */
[----:B------:R-:W5:Y:S08]  /*0070*/  S2UR UR4, SR_CTAID.Y ;  /* 0x00000000000479c3 */ /* 0x000f700000002600 */
[----:B------:R-:W3:Y:S01]  /*0080*/  S2UR UR5, SR_CTAID.X ;  /* 0x00000000000579c3 */ /* 0x000ee20000002500 */
[----:B--2---:R-:W-:-:S07]  /*0090*/  UIADD3 UR7, UPT, UPT, UR6, 0x2, URZ ;  /* 0x0000000206077890 */ /* 0x004fce000fffe0ff */
[----:B------:R-:W3:Y:S01]  /*00a0*/  LDC R17, c[0x0][0x360] ;  /* 0x0000d800ff117b82 */ /* 0x000ee20000000800 */
[----:B-1----:R-:W-:-:S05]  /*00b0*/  VIADD R0, R26, 0x2 ;  /* 0x000000021a007836 */ /* 0x002fca0000000000 */
[----:B0-----:R-:W-:Y:S01]  /*00c0*/  ISETP.GE.U32.AND P0, PT, R13, R0, PT ;  /* 0x000000000d00720c */ /* 0x001fe20003f06070 */
[----:B-----5:R-:W-:Y:S02]  /*00d0*/  IMAD R27, R26, UR4, R13 ;  /* 0x000000041a1b7c24 */ /* 0x020fe4000f8e020d */
[----:B---3--:R-:W-:-:S10]  /*00e0*/  IMAD R16, R17, UR5, R12 ;  /* 0x0000000511107c24 */ /* 0x008fd4000f8e020c */
[----:B----4-:R-:W-:Y:S05]  /*00f0*/  @P0 BRA `(.L_x_19) ;  /* 0x0000000c000c0947 */ /* 0x010fea0003800000 */
[----:B------:R-:W-:Y:S01]  /*0100*/  IADD3 R12, P0, PT, R12, UR6, RZ ;  /* 0x000000060c0c7c10 */ /* 0x000fe2000ff1e0ff */
[----:B------:R-:W0:Y:S03]  /*0110*/  LDC.64 R2, c[0x4][RZ] ;  /* 0x01000000ff027b82 */ /* 0x000e260000000a00 */
[C---:B------:R-:W-:Y:S01]  /*0120*/  ISETP.GT.U32.AND P1, PT, R12.reuse, UR7, PT ;  /* 0x000000070c007c0c */ /* 0x040fe2000bf24070 */
[----:B------:R-:W-:Y:S01]  /*0130*/  IMAD.X R8, RZ, RZ, RZ, P0 ;  /* 0x000000ffff087224 */ /* 0x000fe200000e06ff */
[----:B------:R-:W-:-:S03]  /*0140*/  ISETP.GE.U32.AND P0, PT, R12, UR7, PT ;  /* 0x000000070c007c0c */ /* 0x000fc6000bf06070 */
[----:B------:R-:W1:Y:S01]  /*0150*/  LDC R24, c[0x0][0x388] ;  /* 0x0000e200ff187b82 */ /* 0x000e620000000800 */
[C---:B------:R-:W-:Y:S02]  /*0160*/  ISETP.GT.U32.AND.EX P1, PT, R8.reuse, RZ, PT, P1 ;  /* 0x000000ff0800720c */ /* 0x040fe40003f24110 */
[----:B------:R-:W-:Y:S02]  /*0170*/  ISETP.GE.U32.AND.EX P0, PT, R8, RZ, PT, P0 ;  /* 0x000000ff0800720c */ /* 0x000fe40003f06100 */
[----:B------:R-:W-:Y:S02]  /*0180*/  SEL R0, R12, UR7, P1 ;  /* 0x000000070c007c07 */ /* 0x000fe40008800000 */
[----:B------:R-:W-:Y:S02]  /*0190*/  SEL R7, RZ, 0x1, P0 ;  /* 0x00000001ff077807 */ /* 0x000fe40000000000 */
[----:B------:R-:W-:Y:S02]  /*01a0*/  SEL R5, R8, RZ, P1 ;  /* 0x000000ff08057207 */ /* 0x000fe40000800000 */
[----:B------:R-:W-:-:S04]  /*01b0*/  IADD3 R0, P0, P1, R0, -R12, -R7 ;  /* 0x8000000c00007210 */ /* 0x000fc8000791e807 */
[----:B------:R-:W-:Y:S01]  /*01c0*/  IADD3.X R6, PT, PT, R5, -0x1, ~R8, P0, P1 ;  /* 0xffffffff05067810 */ /* 0x000fe200007e2c08 */
[----:B------:R-:W-:Y:S01]  /*01d0*/  BSSY.RECONVERGENT B1, `(.L_x_20) ;  /* 0x000001e000017945 */ /* 0x000fe20003800200 */
[----:B0-----:R0:W5:Y:S02]  /*01e0*/  LDG.E R25, desc[UR8][R2.64] ;  /* 0x0000000802197981 */ /* 0x001164000c1e1900 */
[----:B------:R-:W-:Y:S01]  /*01f0*/  ISETP.NE.U32.AND P0, PT, R6, RZ, PT ;  /* 0x000000ff0600720c */ /* 0x000fe20003f05070 */
[----:B-1----:R-:W-:Y:S02]  /*0200*/  VIADD R24, R24, 0xffffffff ;  /* 0xffffffff18187836 */ /* 0x002fe40000000000 */
[----:B0-----:R-:W-:-:S10]  /*0210*/  VIADD R3, R16, 0xffffffff ;  /* 0xffffffff10037836 */ /* 0x001fd40000000000 */
[----:B------:R-:W-:Y:S05]  /*0220*/  @P0 BRA `(.L_x_21) ;  /* 0x0000000000500947 */ /* 0x000fea0003800000 */
[----:B------:R-:W0:Y:S01]  /*0230*/  I2F.U32.RP R2, UR6 ;  /* 0x0000000600027d06 */ /* 0x000e220008209000 */
[----:B------:R-:W-:-:S07]  /*0240*/  ISETP.NE.U32.AND P2, PT, RZ, UR6, PT ;  /* 0x00000006ff007c0c */ /* 0x000fce000bf45070 */
[----:B0-----:R-:W0:Y:S02]  /*0250*/  MUFU.RCP R2, R2 ;  /* 0x0000000200027308 */ /* 0x001e240000001000 */
[----:B0-----:R-:W-:-:S06]  /*0260*/  VIADD R4, R2, 0xffffffe ;  /* 0x0ffffffe02047836 */ /* 0x001fcc0000000000 */
[----:B------:R0:W1:Y:S02]  /*0270*/  F2I.FTZ.U32.TRUNC.NTZ R5, R4 ;  /* 0x0000000400057305 */ /* 0x000064000021f000 */
[----:B0-----:R-:W-:Y:S02]  /*0280*/  IMAD.MOV.U32 R4, RZ, RZ, RZ ;  /* 0x000000ffff047224 */ /* 0x001fe400078e00ff */
[----:B-1----:R-:W-:-:S04]  /*0290*/  IMAD.MOV R9, RZ, RZ, -R5 ;  /* 0x000000ffff097224 */ /* 0x002fc800078e0a05 */
[----:B------:R-:W-:-:S04]  /*02a0*/  IMAD R9, R9, UR6, RZ ;  /* 0x0000000609097c24 */ /* 0x000fc8000f8e02ff */
[----:B------:R-:W-:-:S06]  /*02b0*/  IMAD.HI.U32 R5, R5, R9, R4 ;  /* 0x0000000905057227 */ /* 0x000fcc00078e0004 */
[----:B------:R-:W-:-:S04]  /*02c0*/  IMAD.HI.U32 R4, R5, R0, RZ ;  /* 0x0000000005047227 */ /* 0x000fc800078e00ff */
[----:B------:R-:W-:-:S04]  /*02d0*/  IMAD.MOV R5, RZ, RZ, -R4 ;  /* 0x000000ffff057224 */ /* 0x000fc800078e0a04 */
[----:B------:R-:W-:Y:S02]  /*02e0*/  IMAD R0, R5, UR6, R0 ;  /* 0x0000000605007c24 */ /* 0x000fe4000f8e0200 */
[----:B------:R-:W-:-:S03]  /*02f0*/  IMAD.MOV.U32 R5, RZ, RZ, RZ ;  /* 0x000000ffff057224 */ /* 0x000fc600078e00ff */
[----:B------:R-:W-:-:S13]  /*0300*/  ISETP.GE.U32.AND P0, PT, R0, UR6, PT ;  /* 0x0000000600007c0c */ /* 0x000fda000bf06070 */
[----:B------:R-:W-:Y:S02]  /*0310*/  @P0 VIADD R0, R0, -UR6 ;  /* 0x8000000600000c36 */ /* 0x000fe40008000000 */
[----:B------:R-:W-:-:S03]  /*0320*/  @P0 VIADD R4, R4, 0x1 ;  /* 0x0000000104040836 */ /* 0x000fc60000000000 */
[----:B------:R-:W-:-:S13]  /*0330*/  ISETP.GE.U32.AND P1, PT, R0, UR6, PT ;  /* 0x0000000600007c0c */ /* 0x000fda000bf26070 */
[----:B------:R-:W-:Y:S01]  /*0340*/  @P1 VIADD R4, R4, 0x1 ;  /* 0x0000000104041836 */ /* 0x000fe20000000000 */
[----:B------:R-:W-:Y:S01]  /*0350*/  @!P2 LOP3.LUT R4, RZ, UR6, RZ, 0x33, !PT ;  /* 0x00000006ff04ac12 */ /* 0x000fe2000f8e33ff */
[----:B------:R-:W-:Y:S06]  /*0360*/  BRA `(.L_x_22) ;  /* 0x0000000000107947 */ /* 0x000fec0003800000 */
.L_x_21:
[----:B------:R-:W-:-:S07]  /*0370*/  MOV R2, 0x390 ;  /* 0x0000039000027802 */ /* 0x000fce0000000f00 */
[----:B-----5:R-:W-:Y:S05]  /*0380*/  CALL.REL.NOINC `($__internal_0_$__cuda_sm20_div_u64) ;  /* 0x0000000c00647944 */ /* 0x020fea0003c00000 */
[----:B------:R-:W-:Y:S01]  /*0390*/  MOV R4, R0 ;  /* 0x0000000000047202 */ /* 0x000fe20000000f00 */
[----:B------:R-:W-:-:S07]  /*03a0*/  IMAD.MOV.U32 R5, RZ, RZ, R9 ;  /* 0x000000ffff057224 */ /* 0x000fce00078e0009 */
.L_x_22:
[----:B------:R-:W-:Y:S05]  /*03b0*/  BSYNC.RECONVERGENT B1 ;  /* 0x0000000000017941 */ /* 0x000fea0003800200 */
.L_x_20:
[----:B------:R-:W0:Y:S01]  /*03c0*/  LDC.64 R10, c[0x0][0x388] ;  /* 0x0000e200ff0a7b82 */ /* 0x000e220000000a00 */
[----:B------:R-:W-:Y:S01]  /*03d0*/  VIADD R19, R3, UR6 ;  /* 0x0000000603137c36 */ /* 0x000fe20008000000 */
[----:B------:R-:W-:Y:S02]  /*03e0*/  IADD3 R22, P0, PT, R4, R7, RZ ;  /* 0x0000000704167210 */ /* 0x000fe40007f1e0ff */
[----:B------:R-:W-:Y:S01]  /*03f0*/  IADD3 R12, P5, PT, R12, UR6, RZ ;  /* 0x000000060c0c7c10 */ /* 0x000fe2000ffbe0ff */
[----:B------:R-:W-:Y:S01]  /*0400*/  VIADD R23, R19, UR6 ;  /* 0x0000000613177c36 */ /* 0x000fe20008000000 */
[----:B------:R-:W-:Y:S01]  /*0410*/  ISETP.GE.AND P1, PT, R3, RZ, PT ;  /* 0x000000ff0300720c */ /* 0x000fe20003f26270 */
[----:B------:R-:W-:Y:S01]  /*0420*/  IMAD.X R15, RZ, RZ, R5, P0 ;  /* 0x000000ffff0f7224 */ /* 0x000fe200000e0605 */
[----:B------:R-:W-:Y:S01]  /*0430*/  ISETP.GE.AND P4, PT, R19, RZ, PT ;  /* 0x000000ff1300720c */ /* 0x000fe20003f86270 */
[----:B------:R-:W-:Y:S01]  /*0440*/  IMAD.X R8, RZ, RZ, R8, P5 ;  /* 0x000000ffff087224 */ /* 0x000fe200028e0608 */
[----:B------:R-:W-:-:S02]  /*0450*/  ISETP.GE.AND P5, PT, R23, RZ, PT ;  /* 0x000000ff1700720c */ /* 0x000fc40003fa6270 */
[----:B------:R-:W-:Y:S02]  /*0460*/  LOP3.LUT R6, R22, 0x3, RZ, 0xc0, !PT ;  /* 0x0000000316067812 */ /* 0x000fe400078ec0ff */
[-C--:B0-----:R-:W-:Y:S01]  /*0470*/  ISETP.GE.AND P0, PT, R3, R10.reuse, PT ;  /* 0x0000000a0300720c */ /* 0x081fe20003f06270 */
[----:B------:R-:W-:Y:S01]  /*0480*/  VIADD R14, R11, 0xffffffff ;  /* 0xffffffff0b0e7836 */ /* 0x000fe20000000000 */
[-C--:B------:R-:W-:Y:S01]  /*0490*/  ISETP.GE.AND P3, PT, R19, R10.reuse, PT ;  /* 0x0000000a1300720c */ /* 0x080fe20003f66270 */
[----:B------:R-:W-:Y:S01]  /*04a0*/  VIADD R11, R27, 0xffffffff ;  /* 0xffffffff1b0b7836 */ /* 0x000fe20000000000 */
[----:B------:R-:W-:Y:S01]  /*04b0*/  ISETP.GE.AND P2, PT, R23, R10, PT ;  /* 0x0000000a1700720c */ /* 0x000fe20003f46270 */
[----:B------:R-:W-:Y:S01]  /*04c0*/  IMAD.MOV.U32 R10, RZ, RZ, RZ ;  /* 0x000000ffff0a7224 */ /* 0x000fe200078e00ff */
[-C--:B------:R-:W-:Y:S02]  /*04d0*/  SEL R9, R3, R24.reuse, !P0 ;  /* 0x0000001803097207 */ /* 0x080fe40004000000 */
[----:B------:R-:W-:-:S02]  /*04e0*/  SEL R7, R19, R24, !P3 ;  /* 0x0000001813077207 */ /* 0x000fc40005800000 */
[----:B------:R-:W-:Y:S02]  /*04f0*/  SEL R5, R23, R24, !P2 ;  /* 0x0000001817057207 */ /* 0x000fe40005000000 */
[----:B------:R-:W-:Y:S02]  /*0500*/  SEL R9, R9, RZ, P1 ;  /* 0x000000ff09097207 */ /* 0x000fe40000800000 */
[----:B------:R-:W-:Y:S02]  /*0510*/  SEL R7, R7, RZ, P4 ;  /* 0x000000ff07077207 */ /* 0x000fe40002000000 */
[----:B------:R-:W-:-:S07]  /*0520*/  SEL R5, R5, RZ, P5 ;  /* 0x000000ff05057207 */ /* 0x000fce0002800000 */
.L_x_28:
[----:B0-----:R-:W0:Y:S01]  /*0530*/  S2R R4, SR_TID.X ;  /* 0x0000000000047919 */ /* 0x001e220000002100 */
[----:B------:R-:W-:Y:S01]  /*0540*/  BSSY.RECONVERGENT B1, `(.L_x_23) ;  /* 0x0000077000017945 */ /* 0x000fe20003800200 */
[----:B0-----:R-:W-:-:S13]  /*0550*/  ISETP.GE.U32.AND P0, PT, R4, UR7, PT ;  /* 0x0000000704007c0c */ /* 0x001fda000bf06070 */
[----:B-12---:R-:W-:Y:S05]  /*0560*/  @P0 BRA `(.L_x_24) ;  /* 0x0000000400d00947 */ /* 0x006fea0003800000 */
[----:B------:R-:W0:Y:S01]  /*0570*/  LDCU UR4, c[0x0][0x38c] ;  /* 0x00007180ff0477ac */ /* 0x000e220008000800 */
[----:B------:R-:W-:Y:S01]  /*0580*/  ISETP.NE.U32.AND P1, PT, R6, 0x3, PT ;  /* 0x000000030600780c */ /* 0x000fe20003f25070 */
[----:B------:R-:W-:Y:S01]  /*0590*/  VIADD R28, R16, 0xffffffff ;  /* 0xffffffff101c7836 */ /* 0x000fe20000000000 */
[----:B------:R-:W-:Y:S01]  /*05a0*/  ISETP.GE.AND P3, PT, R11, RZ, PT ;  /* 0x000000ff0b00720c */ /* 0x000fe20003f66270 */
[----:B------:R-:W-:Y:S01]  /*05b0*/  BSSY.RECONVERGENT B2, `(.L_x_25) ;  /* 0x000002f000027945 */ /* 0x000fe20003800200 */
[----:B------:R-:W-:Y:S01]  /*05c0*/  ISETP.NE.AND.EX P1, PT, RZ, RZ, PT, P1 ;  /* 0x000000ffff00720c */ /* 0x000fe20003f25310 */
[----:B------:R-:W-:Y:S01]  /*05d0*/  IMAD.MOV.U32 R3, RZ, RZ, RZ ;  /* 0x000000ffff037224 */ /* 0x000fe200078e00ff */
[----:B------:R-:W-:Y:S02]  /*05e0*/  ISETP.GE.U32.AND P0, PT, R22, 0x3, PT ;  /* 0x000000031600780c */ /* 0x000fe40003f06070 */
[----:B------:R-:W-:Y:S02]  /*05f0*/  MOV R2, R28 ;  /* 0x0000001c00027202 */ /* 0x000fe40000000f00 */
[----:B------:R-:W-:-:S02]  /*0600*/  ISETP.GE.U32.AND.EX P0, PT, R15, RZ, PT, P0 ;  /* 0x000000ff0f00720c */ /* 0x000fc40003f06100 */
[----:B0-----:R-:W-:-:S04]  /*0610*/  ISETP.GE.AND P2, PT, R11, UR4, PT ;  /* 0x000000040b007c0c */ /* 0x001fc8000bf46270 */
[----:B------:R-:W-:-:S04]  /*0620*/  SEL R0, R11, R14, !P2 ;  /* 0x0000000e0b007207 */ /* 0x000fc80005000000 */
[----:B------:R-:W-:-:S05]  /*0630*/  SEL R0, R0, RZ, P3 ;  /* 0x000000ff00007207 */ /* 0x000fca0001800000 */
[----:B-----5:R-:W-:Y:S01]  /*0640*/  IMAD R0, R25, R0, RZ ;  /* 0x0000000019007224 */ /* 0x020fe200078e02ff */
[----:B------:R-:W-:Y:S06]  /*0650*/  @!P1 BRA `(.L_x_26) ;  /* 0x0000000000909947 */ /* 0x000fec0003800000 */
[----:B------:R-:W0:Y:S01]  /*0660*/  LDC.64 R18, c[0x0][0x380] ;  /* 0x0000e000ff127b82 */ /* 0x000e220000000a00 */
[----:B------:R-:W-:-:S05]  /*0670*/  IMAD.IADD R2, R9, 0x1, R0 ;  /* 0x0000000109027824 */ /* 0x000fca00078e0200 */
[----:B0-----:R-:W-:-:S04]  /*0680*/  IADD3 R20, P1, PT, R2, R18, RZ ;  /* 0x0000001202147210 */ /* 0x001fc80007f3e0ff */
[----:B------:R-:W-:-:S05]  /*0690*/  LEA.HI.X.SX32 R21, R2, R19, 0x1, P1 ;  /* 0x0000001302157211 */ /* 0x000fca00008f0eff */
[----:B------:R-:W2:Y:S01]  /*06a0*/  LDG.E.U8 R20, desc[UR8][R20.64] ;  /* 0x0000000814147981 */ /* 0x000ea2000c1e1100 */
[----:B------:R-:W0:Y:S01]  /*06b0*/  S2UR UR5, SR_CgaCtaId ;  /* 0x00000000000579c3 */ /* 0x000e220000008800 */
[----:B------:R-:W-:Y:S01]  /*06c0*/  ISETP.NE.U32.AND P1, PT, R6, RZ, PT ;  /* 0x000000ff0600720c */ /* 0x000fe20003f25070 */
[----:B------:R-:W-:Y:S01]  /*06d0*/  UMOV UR4, 0x400 ;  /* 0x0000040000047882 */ /* 0x000fe20000000000 */
[----:B------:R-:W-:Y:S01]  /*06e0*/  IMAD R29, R13, UR7, R4 ;  /* 0x000000070d1d7c24 */ /* 0x000fe2000f8e0204 */
[----:B------:R-:W-:Y:S01]  /*06f0*/  IADD3 R4, P2, PT, R4, UR6, RZ ;  /* 0x0000000604047c10 */ /* 0x000fe2000ff5e0ff */
[----:B------:R-:W-:Y:S01]  /*0700*/  VIADD R2, R28, UR6 ;  /* 0x000000061c027c36 */ /* 0x000fe20008000000 */
[----:B------:R-:W-:-:S03]  /*0710*/  ISETP.NE.AND.EX P1, PT, RZ, RZ, PT, P1 ;  /* 0x000000ffff00720c */ /* 0x000fc60003f25310 */
[----:B------:R-:W-:Y:S01]  /*0720*/  IMAD.X R3, RZ, RZ, RZ, P2 ;  /* 0x000000ffff037224 */ /* 0x000fe200010e06ff */
[----:B0-----:R-:W-:-:S06]  /*0730*/  ULEA UR4, UR5, UR4, 0x18 ;  /* 0x0000000405047291 */ /* 0x001fcc000f8ec0ff */
[----:B------:R-:W-:-:S03]  /*0740*/  VIADD R31, R29, UR4 ;  /* 0x000000041d1f7c36 */ /* 0x000fc60008000000 */
[----:B--2---:R0:W-:Y:S01]  /*0750*/  STS.U8 [R29+UR4], R20 ;  /* 0x000000141d007988 */ /* 0x0041e20008000004 */
[----:B------:R-:W-:Y:S05]  /*0760*/  @!P1 BRA `(.L_x_26) ;  /* 0x00000000004c9947 */ /* 0x000fea0003800000 */
[----:B------:R-:W-:Y:S01]  /*0770*/  ISETP.NE.U32.AND P1, PT, R6, 0x1, PT ;  /* 0x000000010600780c */ /* 0x000fe20003f25070 */
[----:B------:R-:W-:-:S03]  /*0780*/  IMAD.IADD R2, R7, 0x1, R0 ;  /* 0x0000000107027824 */ /* 0x000fc600078e0200 */
[----:B------:R-:W-:Y:S02]  /*0790*/  ISETP.NE.AND.EX P1, PT, RZ, RZ, PT, P1 ;  /* 0x000000ffff00720c */ /* 0x000fe40003f25310 */
[----:B0-----:R-:W-:-:S04]  /*07a0*/  IADD3 R20, P2, PT, R2, R18, RZ ;  /* 0x0000001202147210 */ /* 0x001fc80007f5e0ff */
[----:B------:R-:W-:-:S05]  /*07b0*/  LEA.HI.X.SX32 R21, R2, R19, 0x1, P2 ;  /* 0x0000001302157211 */ /* 0x000fca00010f0eff */
[----:B------:R-:W2:Y:S02]  /*07c0*/  LDG.E.U8 R20, desc[UR8][R20.64] ;  /* 0x0000000814147981 */ /* 0x000ea4000c1e1100 */
[----:B------:R-:W-:-:S05]  /*07d0*/  @P1 IMAD.IADD R3, R5, 0x1, R0 ;  /* 0x0000000105031824 */ /* 0x000fca00078e0200 */
[----:B------:R-:W-:-:S04]  /*07e0*/  @P1 IADD3 R18, P3, PT, R3, R18, RZ ;  /* 0x0000001203121210 */ /* 0x000fc80007f7e0ff */
[----:B------:R-:W-:-:S05]  /*07f0*/  @P1 LEA.HI.X.SX32 R19, R3, R19, 0x1, P3 ;  /* 0x0000001303131211 */ /* 0x000fca00018f0eff */
[----:B------:R-:W3:Y:S01]  /*0800*/  @P1 LDG.E.U8 R18, desc[UR8][R18.64] ;  /* 0x0000000812121981 */ /* 0x000ee2000c1e1100 */
[----:B------:R-:W-:Y:S02]  /*0810*/  VIADD R29, R31, UR6 ;  /* 0x000000061f1d7c36 */ /* 0x000fe40008000000 */
[----:B------:R-:W-:Y:S01]  /*0820*/  IMAD.MOV.U32 R4, RZ, RZ, R12 ;  /* 0x000000ffff047224 */ /* 0x000fe200078e000c */
[----:B------:R-:W-:Y:S01]  /*0830*/  @P1 IADD3 R4, P2, PT, R12, UR6, RZ ;  /* 0x000000060c041c10 */ /* 0x000fe2000ff5e0ff */
[----:B------:R-:W-:Y:S01]  /*0840*/  IMAD.MOV.U32 R2, RZ, RZ, R23 ;  /* 0x000000ffff027224 */ /* 0x000fe200078e0017 */
[----:B------:R-:W-:Y:S01]  /*0850*/  @P1 IADD3 R2, PT, PT, R23, UR6, RZ ;  /* 0x0000000617021c10 */ /* 0x000fe2000fffe0ff */
[--C-:B------:R-:W-:Y:S02]  /*0860*/  IMAD.MOV.U32 R3, RZ, RZ, R8.reuse ;  /* 0x000000ffff037224 */ /* 0x100fe400078e0008 */
[----:B------:R-:W-:Y:S01]  /*0870*/  @P1 IMAD.X R3, RZ, RZ, R8, P2 ;  /* 0x000000ffff031224 */ /* 0x000fe200010e0608 */
[----:B--2---:R1:W-:Y:S04]  /*0880*/  STS.U8 [R31+UR6], R20 ;  /* 0x000000141f007988 */ /* 0x0043e80008000006 */
[----:B---3--:R1:W-:Y:S03]  /*0890*/  @P1 STS.U8 [R29+UR6], R18 ;  /* 0x000000121d001988 */ /* 0x0083e60008000006 */
.L_x_26:
[----:B------:R-:W-:Y:S05]  /*08a0*/  BSYNC.RECONVERGENT B2 ;  /* 0x0000000000027941 */ /* 0x000fea0003800200 */
.L_x_25:
[----:B------:R-:W-:Y:S05]  /*08b0*/  @!P0 BRA `(.L_x_24) ;  /* 0x0000000000fc8947 */ /* 0x000fea0003800000 */
[----:B------:R-:W2:Y:S01]  /*08c0*/  S2UR UR5, SR_CgaCtaId ;  /* 0x00000000000579c3 */ /* 0x000ea20000008800 */
[----:B------:R-:W-:Y:S01]  /*08d0*/  UMOV UR4, 0x400 ;  /* 0x0000040000047882 */ /* 0x000fe20000000000 */
[----:B------:R-:W-:Y:S02]  /*08e0*/  IMAD R32, R13, UR7, R4 ;  /* 0x000000070d207c24 */ /* 0x000fe4000f8e0204 */
[C-C-:B01----:R-:W-:Y:S02]  /*08f0*/  IMAD R29, R17.reuse, 0x2, R2.reuse ;  /* 0x00000002111d7824 */ /* 0x143fe400078e0202 */
[----:B------:R-:W-:Y:S02]  /*0900*/  IMAD R28, R17, 0x3, R2 ;  /* 0x00000003111c7824 */ /* 0x000fe400078e0202 */
[----:B------:R-:W-:Y:S01]  /*0910*/  VIADD R30, R2, UR6 ;  /* 0x00000006021e7c36 */ /* 0x000fe20008000000 */
[----:B--2---:R-:W-:-:S06]  /*0920*/  ULEA UR4, UR5, UR4, 0x18 ;  /* 0x0000000405047291 */ /* 0x004fcc000f8ec0ff */
[----:B------:R-:W-:-:S07]  /*0930*/  VIADD R32, R32, UR4 ;  /* 0x0000000420207c36 */ /* 0x000fce0008000000 */
.L_x_27:
[----:B------:R-:W0:Y:S01]  /*0940*/  LDCU UR4, c[0x0][0x388] ;  /* 0x00007100ff0477ac */ /* 0x000e220008000800 */
[----:B------:R-:W-:Y:S02]  /*0950*/  ISETP.GE.AND P2, PT, R30, RZ, PT ;  /* 0x000000ff1e00720c */ /* 0x000fe40003f46270 */
[----:B------:R-:W-:Y:S01]  /*0960*/  ISETP.GE.AND P0, PT, R2, RZ, PT ;  /* 0x000000ff0200720c */ /* 0x000fe20003f06270 */
[----:B------:R-:W1:Y:S01]  /*0970*/  LDCU.64 UR10, c[0x0][0x380] ;  /* 0x00007000ff0a77ac */ /* 0x000e620008000a00 */
[----:B0-----:R-:W-:Y:S02]  /*0980*/  ISETP.GE.AND P3, PT, R30, UR4, PT ;  /* 0x000000041e007c0c */ /* 0x001fe4000bf66270 */
[----:B------:R-:W-:Y:S02]  /*0990*/  ISETP.GE.AND P1, PT, R2, UR4, PT ;  /* 0x0000000402007c0c */ /* 0x000fe4000bf26270 */
[-C--:B--2---:R-:W-:Y:S02]  /*09a0*/  SEL R20, R30, R24.reuse, !P3 ;  /* 0x000000181e147207 */ /* 0x084fe40005800000 */
[----:B------:R-:W-:-:S02]  /*09b0*/  SEL R18, R2, R24, !P1 ;  /* 0x0000001802127207 */ /* 0x000fc40004800000 */
[----:B------:R-:W-:Y:S02]  /*09c0*/  SEL R21, R20, RZ, P2 ;  /* 0x000000ff14157207 */ /* 0x000fe40001000000 */
[----:B------:R-:W-:-:S03]  /*09d0*/  SEL R19, R18, RZ, P0 ;  /* 0x000000ff12137207 */ /* 0x000fc60000000000 */
[C---:B------:R-:W-:Y:S02]  /*09e0*/  IMAD.IADD R21, R0.reuse, 0x1, R21 ;  /* 0x0000000100157824 */ /* 0x040fe400078e0215 */
[----:B------:R-:W-:-:S03]  /*09f0*/  IMAD.IADD R19, R0, 0x1, R19 ;  /* 0x0000000100137824 */ /* 0x000fc600078e0213 */
[----:B-1----:R-:W-:Y:S02]  /*0a00*/  IADD3 R20, P1, PT, R21, UR10, RZ ;  /* 0x0000000a15147c10 */ /* 0x002fe4000ff3e0ff */
[----:B------:R-:W-:Y:S02]  /*0a10*/  IADD3 R18, P0, PT, R19, UR10, RZ ;  /* 0x0000000a13127c10 */ /* 0x000fe4000ff1e0ff */
[----:B------:R-:W-:Y:S02]  /*0a20*/  LEA.HI.X.SX32 R21, R21, UR11, 0x1, P1 ;  /* 0x0000000b15157c11 */ /* 0x000fe400088f0eff */
[----:B------:R-:W-:Y:S02]  /*0a30*/  ISETP.GE.AND P1, PT, R29, UR4, PT ;  /* 0x000000041d007c0c */ /* 0x000fe4000bf26270 */
[----:B------:R-:W-:Y:S01]  /*0a40*/  ISETP.GE.AND P2, PT, R28, UR4, PT ;  /* 0x000000041c007c0c */ /* 0x000fe2000bf46270 */
[----:B------:R-:W2:Y:S01]  /*0a50*/  LDG.E.U8 R33, desc[UR8][R20.64] ;  /* 0x0000000814217981 */ /* 0x000ea2000c1e1100 */
[----:B------:R-:W-:-:S02]  /*0a60*/  LEA.HI.X.SX32 R19, R19, UR11, 0x1, P0 ;  /* 0x0000000b13137c11 */ /* 0x000fc400080f0eff */
[C---:B------:R-:W-:Y:S02]  /*0a70*/  ISETP.GE.AND P0, PT, R29.reuse, RZ, PT ;  /* 0x000000ff1d00720c */ /* 0x040fe40003f06270 */
[-C--:B------:R-:W-:Y:S01]  /*0a80*/  SEL R34, R29, R24.reuse, !P1 ;  /* 0x000000181d227207 */ /* 0x080fe20004800000 */
[----:B------:R0:W3:Y:S01]  /*0a90*/  LDG.E.U8 R31, desc[UR8][R18.64] ;  /* 0x00000008121f7981 */ /* 0x0000e2000c1e1100 */
[C---:B------:R-:W-:Y:S02]  /*0aa0*/  ISETP.GE.AND P1, PT, R28.reuse, RZ, PT ;  /* 0x000000ff1c00720c */ /* 0x040fe40003f26270 */
[----:B------:R-:W-:Y:S02]  /*0ab0*/  SEL R36, R28, R24, !P2 ;  /* 0x000000181c247207 */ /* 0x000fe40005000000 */
[----:B------:R-:W-:Y:S02]  /*0ac0*/  SEL R35, R34, RZ, P0 ;  /* 0x000000ff22237207 */ /* 0x000fe40000000000 */
[----:B------:R-:W-:-:S03]  /*0ad0*/  SEL R37, R36, RZ, P1 ;  /* 0x000000ff24257207 */ /* 0x000fc60000800000 */
[C---:B------:R-:W-:Y:S02]  /*0ae0*/  IMAD.IADD R35, R0.reuse, 0x1, R35 ;  /* 0x0000000100237824 */ /* 0x040fe400078e0223 */
[----:B------:R-:W-:-:S03]  /*0af0*/  IMAD.IADD R37, R0, 0x1, R37 ;  /* 0x0000000100257824 */ /* 0x000fc600078e0225 */
[----:B0-----:R-:W-:Y:S02]  /*0b00*/  IADD3 R18, P0, PT, R35, UR10, RZ ;  /* 0x0000000a23127c10 */ /* 0x001fe4000ff1e0ff */
[----:B------:R-:W-:Y:S02]  /*0b10*/  IADD3 R20, P1, PT, R37, UR10, RZ ;  /* 0x0000000a25147c10 */ /* 0x000fe4000ff3e0ff */
[----:B------:R-:W-:Y:S02]  /*0b20*/  LEA.HI.X.SX32 R19, R35, UR11, 0x1, P0 ;  /* 0x0000000b23137c11 */ /* 0x000fe400080f0eff */
[----:B------:R-:W-:-:S03]  /*0b30*/  LEA.HI.X.SX32 R21, R37, UR11, 0x1, P1 ;  /* 0x0000000b25157c11 */ /* 0x000fc600088f0eff */
[----:B------:R0:W4:Y:S04]  /*0b40*/  LDG.E.U8 R18, desc[UR8][R18.64] ;  /* 0x0000000812127981 */ /* 0x000128000c1e1100 */
[----:B------:R-:W5:Y:S01]  /*0b50*/  LDG.E.U8 R20, desc[UR8][R20.64] ;  /* 0x0000000814147981 */ /* 0x000f62000c1e1100 */
[----:B0-----:R-:W0:Y:S01]  /*0b60*/  LDC R19, c[0x0][0x360] ;  /* 0x0000d800ff137b82 */ /* 0x001e220000000800 */
[----:B------:R-:W-:Y:S01]  /*0b70*/  MOV R35, R3 ;  /* 0x0000000300237202 */ /* 0x000fe20000000f00 */
[----:B------:R-:W-:Y:S02]  /*0b80*/  IMAD.MOV.U32 R34, RZ, RZ, R4 ;  /* 0x000000ffff227224 */ /* 0x000fe400078e0004 */
[C-C-:B------:R-:W-:Y:S02]  /*0b90*/  IMAD R37, R17.reuse, 0x2, R32.reuse ;  /* 0x0000000211257824 */ /* 0x140fe400078e0220 */
[----:B------:R-:W-:-:S02]  /*0ba0*/  IMAD R36, R17, 0x3, R32 ;  /* 0x0000000311247824 */ /* 0x000fc400078e0220 */
[----:B0-----:R-:W-:-:S03]  /*0bb0*/  IMAD.WIDE.U32 R34, R19, 0x4, R34 ;  /* 0x0000000413227825 */ /* 0x001fc600078e0022 */
[----:B------:R-:W-:-:S04]  /*0bc0*/  ISETP.GE.U32.AND P0, PT, R34, UR7, PT ;  /* 0x0000000722007c0c */ /* 0x000fc8000bf06070 */
[----:B------:R-:W-:Y:S02]  /*0bd0*/  ISETP.GE.U32.AND.EX P0, PT, R35, RZ, PT, P0 ;  /* 0x000000ff2300720c */ /* 0x000fe40003f06100 */
[----:B------:R-:W-:Y:S01]  /*0be0*/  IADD3 R2, PT, PT, R2, UR6, R17 ;  /* 0x0000000602027c10 */ /* 0x000fe2000fffe011 */
[----:B------:R-:W-:Y:S02]  /*0bf0*/  IMAD.MOV.U32 R4, RZ, RZ, R34 ;  /* 0x000000ffff047224 */ /* 0x000fe400078e0022 */
[----:B------:R-:W-:Y:S01]  /*0c00*/  IMAD.MOV.U32 R3, RZ, RZ, R35 ;  /* 0x000000ffff037224 */ /* 0x000fe200078e0023 */
[----:B------:R-:W-:Y:S01]  /*0c10*/  IADD3 R2, PT, PT, R2, UR6, R17 ;  /* 0x0000000602027c10 */ /* 0x000fe2000fffe011 */
[C---:B------:R-:W-:Y:S02]  /*0c20*/  IMAD R29, R17.reuse, 0x4, R29 ;  /* 0x00000004111d7824 */ /* 0x040fe400078e021d */
[C---:B------:R-:W-:Y:S02]  /*0c30*/  IMAD R30, R17.reuse, 0x4, R30 ;  /* 0x00000004111e7824 */ /* 0x040fe400078e021e */
[C---:B------:R-:W-:Y:S01]  /*0c40*/  IMAD R28, R17.reuse, 0x4, R28 ;  /* 0x00000004111c7824 */ /* 0x040fe200078e021c */
[----:B---3--:R-:W-:Y:S04]  /*0c50*/  STS.U8 [R32], R31 ;  /* 0x0000001f20007388 */ /* 0x008fe80000000000 */
[----:B--2---:R0:W-:Y:S04]  /*0c60*/  STS.U8 [R32+UR6], R33 ;  /* 0x0000002120007988 */ /* 0x0041e80008000006 */
[----:B----4-:R2:W-:Y:S04]  /*0c70*/  STS.U8 [R37], R18 ;  /* 0x0000001225007388 */ /* 0x0105e80000000000 */
[----:B-----5:R2:W-:Y:S01]  /*0c80*/  STS.U8 [R36], R20 ;  /* 0x0000001424007388 */ /* 0x0205e20000000000 */
[----:B0-----:R-:W-:Y:S01]  /*0c90*/  IMAD R32, R17, 0x4, R32 ;  /* 0x0000000411207824 */ /* 0x001fe200078e0220 */
[----:B------:R-:W-:Y:S06]  /*0ca0*/  @!P0 BRA `(.L_x_27) ;  /* 0xfffffffc00248947 */ /* 0x000fec000383ffff */
.L_x_24:
[----:B------:R-:W-:Y:S05]  /*0cb0*/  BSYNC.RECONVERGENT B1 ;  /* 0x0000000000017941 */ /* 0x000fea0003800200 */
.L_x_23:
[C---:B------:R-:W-:Y:S01]  /*0cc0*/  IADD3 R13, P1, PT, R26.reuse, R13, RZ ;  /* 0x0000000d1a0d7210 */ /* 0x040fe20007f3e0ff */
[C---:B------:R-:W-:Y:S02]  /*0cd0*/  VIADD R0, R26.reuse, 0x2 ;  /* 0x000000021a007836 */ /* 0x040fe40000000000 */
[----:B------:R-:W-:Y:S02]  /*0ce0*/  IMAD.IADD R11, R26, 0x1, R11 ;  /* 0x000000011a0b7824 */ /* 0x000fe400078e020b */
[----:B------:R-:W-:Y:S01]  /*0cf0*/  IMAD.X R10, RZ, RZ, R10, P1 ;  /* 0x000000ffff0a7224 */ /* 0x000fe200008e060a */
[----:B------:R-:W-:-:S04]  /*0d00*/  ISETP.GE.U32.AND P0, PT, R13, R0, PT ;  /* 0x000000000d00720c */ /* 0x000fc80003f06070 */
[----:B------:R-:W-:-:S13]  /*0d10*/  ISETP.GE.U32.AND.EX P0, PT, R10, RZ, PT, P0 ;  /* 0x000000ff0a00720c */ /* 0x000fda0003f06100 */
[----:B------:R-:W-:Y:S05]  /*0d20*/  @!P0 BRA `(.L_x_28) ;  /* 0xfffffff800008947 */ /* 0x000fea000383ffff */
.L_x_19:
[----:B------:R-:W-:Y:S05]  /*0d30*/  BSYNC.RECONVERGENT B0 ;  /* 0x0000000000007941 */ /* 0x000fea0003800200 */
.L_x_18:
[----:B------:R-:W3:Y:S01]  /*0d40*/  LDCU.64 UR12, c[0x0][0x388] ;  /* 0x00007100ff0c77ac */ /* 0x000ee20008000a00 */
[----:B------:R-:W4:Y:S01]  /*0d50*/  S2R R0, SR_TID.Y ;  /* 0x0000000000007919 */ /* 0x000f220000002200 */
[----:B------:R-:W0:Y:S01]  /*0d60*/  S2UR UR5, SR_CgaCtaId ;  /* 0x00000000000579c3 */ /* 0x000e220000008800 */
[----:B------:R-:W-:Y:S01]  /*0d70*/  UMOV UR4, 0x400 ;  /* 0x0000040000047882 */ /* 0x000fe20000000000 */
[----:B------:R-:W4:Y:S01]  /*0d80*/  S2R R3, SR_TID.X ;  /* 0x0000000000037919 */ /* 0x000f220000002100 */
[----:B---3--:R-:W-:-:S05]  /*0d90*/  USHF.R.S32.HI UR10, URZ, 0x1f, UR12 ;  /* 0x0000001fff0a7899 */ /* 0x008fca000801140c */
[----:B------:R-:W-:Y:S01]  /*0da0*/  BAR.SYNC.DEFER_BLOCKING 0x0 ;  /* 0x0000000000007b1d */ /* 0x000fe20000010000 */
[----:B------:R-:W-:Y:S02]  /*0db0*/  ISETP.GE.U32.AND P0, PT, R27, UR13, PT ;  /* 0x0000000d1b007c0c */ /* 0x000fe4000bf06070 */
[----:B------:R-:W-:-:S04]  /*0dc0*/  ISETP.GE.U32.AND P1, PT, R16, UR12, PT ;  /* 0x0000000c10007c0c */ /* 0x000fc8000bf26070 */
[----:B------:R-:W-:Y:S01]  /*0dd0*/  ISETP.GE.U32.OR.EX P0, PT, RZ, UR10, P0, P1 ;  /* 0x0000000aff007c0c */ /* 0x000fe20008706510 */
[----:B0-----:R-:W-:Y:S01]  /*0de0*/  ULEA UR4, UR5, UR4, 0x18 ;  /* 0x0000000405047291 */ /* 0x001fe2000f8ec0ff */
[----:B----4-:R-:W-:-:S05]  /*0df0*/  IMAD R0, R0, UR7, R3 ;  /* 0x0000000700007c24 */ /* 0x010fca000f8e0203 */
[----:B------:R-:W-:-:S06]  /*0e00*/  IADD3 R4, PT, PT, R0, UR4, RZ ;  /* 0x0000000400047c10 */ /* 0x000fcc000fffe0ff */
[----:B------:R-:W-:Y:S05]  /*0e10*/  @P0 EXIT ;  /* 0x000000000000094d */ /* 0x000fea0003800000 */
[----:B------:R-:W0:Y:S01]  /*0e20*/  LDC.64 R2, c[0x4][RZ] ;  /* 0x01000000ff027b82 */ /* 0x000e220000000a00 */
[----:B------:R-:W3:Y:S04]  /*0e30*/  LDS.U8 R5, [R0+UR4] ;  /* 0x0000000400057984 */ /* 0x000ee80008000000 */
[----:B------:R-:W4:Y:S04]  /*0e40*/  LDS.U8 R6, [R0+UR4+0x1] ;  /* 0x0000010400067984 */ /* 0x000f280008000000 */
[----:B------:R4:W1:Y:S04]  /*0e50*/  LDS.U8 R7, [R0+UR4+0x2] ;  /* 0x0000020400077984 */ /* 0x0008680008000000 */
[----:B------:R-:W2:Y:S01]  /*0e60*/  LDS.U8 R8, [R4+UR6+0x2] ;  /* 0x0000020604087984 */ /* 0x000ea20008000000 */
[----:B------:R-:W-:Y:S01]  /*0e70*/  VIADD R14, R4, UR6 ;  /* 0x00000006040e7c36 */ /* 0x000fe20008000000 */
[----:B------:R-:W3:Y:S02]  /*0e80*/  LDCU.128 UR12, c[0x3][URZ] ;  /* 0x00c00000ff0c77ac */ /* 0x000ee40008000c00 */
[----:B------:R-:W2:Y:S01]  /*0e90*/  LDS.U8 R9, [R4+UR6+0x3] ;  /* 0x0000030604097984 */ /* 0x000ea20008000000 */
[----:B------:R-:W3:Y:S03]  /*0ea0*/  LDCU.128 UR20, c[0x3][0x20] ;  /* 0x00c00400ff1477ac */ /* 0x000ee60008000c00 */
[----:B------:R-:W2:Y:S01]  /*0eb0*/  LDS.U8 R10, [R4+UR6+0x4] ;  /* 0x00000406040a7984 */ /* 0x000ea20008000000 */
[----:B------:R-:W2:Y:S03]  /*0ec0*/  LDCU.128 UR24, c[0x3][0x30] ;  /* 0x00c00600ff1877ac */ /* 0x000ea60008000c00 */
[----:B0-----:R0:W2:Y:S01]  /*0ed0*/  LDG.E R12, desc[UR8][R2.64] ;  /* 0x00000008020c7981 */ /* 0x0010a2000c1e1900 */
[----:B------:R-:W-:Y:S01]  /*0ee0*/  IMAD.MOV.U32 R17, RZ, RZ, RZ ;  /* 0x000000ffff117224 */ /* 0x000fe200078e00ff */
[----:B------:R-:W2:Y:S02]  /*0ef0*/  LDCU.128 UR16, c[0x3][0x10] ;  /* 0x00c00200ff1077ac */ /* 0x000ea40008000c00 */
[----:B------:R-:W2:Y:S01]  /*0f00*/  LDS.U8 R11, [R14+UR6+0x4] ;  /* 0x000004060e0b7984 */ /* 0x000ea20008000000 */
[----:B------:R-:W2:Y:S03]  /*0f10*/  LDCU.64 UR10, c[0x3][0x40] ;  /* 0x00c00800ff0a77ac */ /* 0x000ea60008000a00 */
[----:B0-----:R-:W0:Y:S04]  /*0f20*/  LDS.U8 R2, [R14+UR6+0x5] ;  /* 0x000005060e027984 */ /* 0x001e280008000000 */
[----:B------:R-:W0:Y:S01]  /*0f30*/  LDS.U8 R3, [R14+UR6+0x6] ;  /* 0x000006060e037984 */ /* 0x000e220008000000 */
[----:B---3--:R-:W-:-:S02]  /*0f40*/  IMAD R13, R5, UR12, RZ ;  /* 0x0000000c050d7c24 */ /* 0x008fc4000f8e02ff */
[----:B------:R-:W-:Y:S02]  /*0f50*/  IMAD R5, R5, UR21, RZ ;  /* 0x0000001505057c24 */ /* 0x000fe4000f8e02ff */
[C---:B----4-:R-:W-:Y:S01]  /*0f60*/  IMAD R0, R6.reuse, UR13, R13 ;  /* 0x0000000d06007c24 */ /* 0x050fe2000f8e020d */
[----:B------:R-:W3:Y:S01]  /*0f70*/  LDCU.64 UR12, c[0x0][0x390] ;  /* 0x00007200ff0c77ac */ /* 0x000ee20008000a00 */
[----:B------:R-:W-:Y:S02]  /*0f80*/  IMAD R6, R6, UR22, R5 ;  /* 0x0000001606067c24 */ /* 0x000fe4000f8e0205 */
[C---:B-1----:R-:W-:Y:S02]  /*0f90*/  IMAD R5, R7.reuse, UR14, R0 ;  /* 0x0000000e07057c24 */ /* 0x042fe4000f8e0200 */
[----:B------:R-:W-:Y:S02]  /*0fa0*/  IMAD R7, R7, UR23, R6 ;  /* 0x0000001707077c24 */ /* 0x000fe4000f8e0206 */
[----:B--2---:R-:W-:-:S02]  /*0fb0*/  IMAD R0, R8, UR15, R5 ;  /* 0x0000000f08007c24 */ /* 0x004fc4000f8e0205 */
[----:B------:R-:W-:Y:S02]  /*0fc0*/  IMAD R8, R8, UR24, R7 ;  /* 0x0000001808087c24 */ /* 0x000fe4000f8e0207 */
[C---:B------:R-:W-:Y:S02]  /*0fd0*/  IMAD R5, R9.reuse, UR16, R0 ;  /* 0x0000001009057c24 */ /* 0x040fe4000f8e0200 */
[----:B------:R-:W-:Y:S02]  /*0fe0*/  IMAD R9, R9, UR25, R8 ;  /* 0x0000001909097c24 */ /* 0x000fe4000f8e0208 */
[C---:B------:R-:W-:Y:S02]  /*0ff0*/  IMAD R0, R10.reuse, UR17, R5 ;  /* 0x000000110a007c24 */ /* 0x040fe4000f8e0205 */
[----:B------:R-:W-:Y:S02]  /*1000*/  IMAD R10, R10, UR26, R9 ;  /* 0x0000001a0a0a7c24 */ /* 0x000fe4000f8e0209 */
[----:B------:R-:W-:-:S02]  /*1010*/  IMAD R5, R11, UR18, R0 ;  /* 0x000000120b057c24 */ /* 0x000fc4000f8e0200 */
[----:B------:R-:W-:Y:S02]  /*1020*/  IMAD R11, R11, UR27, R10 ;  /* 0x0000001b0b0b7c24 */ /* 0x000fe4000f8e020a */
[C---:B0-----:R-:W-:Y:S02]  /*1030*/  IMAD R0, R2.reuse, UR19, R5 ;  /* 0x0000001302007c24 */ /* 0x041fe4000f8e0205 */
[----:B------:R-:W-:Y:S02]  /*1040*/  IMAD R2, R2, UR10, R11 ;  /* 0x0000000a02027c24 */ /* 0x000fe4000f8e020b */
[C---:B------:R-:W-:Y:S02]  /*1050*/  IMAD R0, R3.reuse, UR20, R0 ;  /* 0x0000001403007c24 */ /* 0x040fe4000f8e0200 */
[----:B------:R-:W-:-:S03]  /*1060*/  IMAD R2, R3, UR11, R2 ;  /* 0x0000000b03027c24 */ /* 0x000fc6000f8e0202 */
[----:B------:R-:W-:Y:S02]  /*1070*/  IABS R0, R0 ;  /* 0x0000000000007213 */ /* 0x000fe40000000000 */
[----:B------:R-:W-:-:S05]  /*1080*/  IABS R5, R2 ;  /* 0x0000000200057213 */ /* 0x000fca0000000000 */
[----:B------:R-:W-:Y:S01]  /*1090*/  IMAD.IADD R5, R5, 0x1, R0 ;  /* 0x0000000105057824 */ /* 0x000fe200078e0200 */
[----:B------:R-:W-:Y:S01]  /*10a0*/  SHF.R.S32.HI R4, RZ, 0x1f, R12 ;  /* 0x0000001fff047819 */ /* 0x000fe2000001140c */
[----:B------:R-:W-:-:S04]  /*10b0*/  IMAD.WIDE.U32 R16, R27, R12, R16 ;  /* 0x0000000c1b107225 */ /* 0x000fc800078e0010 */
[----:B------:R-:W-:Y:S01]  /*10c0*/  IMAD R3, R4, R27, RZ ;  /* 0x0000001b04037224 */ /* 0x000fe200078e02ff */
[----:B---3--:R-:W-:-:S03]  /*10d0*/  LEA R2, P0, R16, UR12, 0x2 ;  /* 0x0000000c10027c11 */ /* 0x008fc6000f8010ff */
[----:B------:R-:W-:-:S05]  /*10e0*/  IMAD.IADD R3, R17, 0x1, R3 ;  /* 0x0000000111037824 */ /* 0x000fca00078e0203 */
[----:B------:R-:W-:-:S05]  /*10f0*/  LEA.HI.X R3, R16, UR13, R3, 0x2, P0 ;  /* 0x0000000d10037c11 */ /* 0x000fca00080f1403 */
[----:B------:R-:W-:Y:S01]  /*1100*/  STG.E desc[UR8][R2.64], R5 ;  /* 0x0000000502007986 */ /* 0x000fe2000c101908 */
[----:B------:R-:W-:Y:S05]  /*1110*/  EXIT ;  /* 0x000000000000794d */ /* 0x000fea0003800000 */
        .weak           $__internal_0_$__cuda_sm20_div_u64
        .type           $__internal_0_$__cuda_sm20_div_u64,@function
        .size           $__internal_0_$__cuda_sm20_div_u64,(.L_x_31 - $__internal_0_$__cuda_sm20_div_u64)
$__internal_0_$__cuda_sm20_div_u64:
[----:B------:R-:W-:Y:S01]  /*1120*/  UMOV UR4, UR6 ;  /* 0x0000000600047c82 */ /* 0x000fe20008000000 */
[----:B------:R-:W-:Y:S02]  /*1130*/  UMOV UR5, URZ ;  /* 0x000000ff00057c82 */ /* 0x000fe40008000000 */
[----:B------:R-:W0:Y:S08]  /*1140*/  I2F.U64.RP R9, UR4 ;  /* 0x0000000400097d12 */ /* 0x000e300008309000 */
[----:B0-----:R-:W0:Y:S02]  /*1150*/  MUFU.RCP R9, R9 ;  /* 0x0000000900097308 */ /* 0x001e240000001000 */
[----:B0-----:R-:W-:-:S06]  /*1160*/  VIADD R4, R9, 0x1ffffffe ;  /* 0x1ffffffe09047836 */ /* 0x001fcc0000000000 */
[----:B------:R-:W0:Y:S02]  /*1170*/  F2I.U64.TRUNC R4, R4 ;  /* 0x0000000400047311 */ /* 0x000e24000020d800 */
[----:B0-----:R-:W-:-:S04]  /*1180*/  IMAD.WIDE.U32 R10, R4, UR6, RZ ;  /* 0x00000006040a7c25 */ /* 0x001fc8000f8e00ff */
[----:B------:R-:W-:Y:S01]  /*1190*/  IMAD R11, R5, UR6, R11 ;  /* 0x00000006050b7c24 */ /* 0x000fe2000f8e020b */
[----:B------:R-:W-:-:S05]  /*11a0*/  IADD3 R15, P0, PT, RZ, -R10, RZ ;  /* 0x8000000aff0f7210 */ /* 0x000fca0007f1e0ff */
[----:B------:R-:W-:-:S04]  /*11b0*/  IMAD.HI.U32 R10, R4, R15, RZ ;  /* 0x0000000f040a7227 */ /* 0x000fc800078e00ff */
[----:B------:R-:W-:Y:S02]  /*11c0*/  IMAD.X R19, RZ, RZ, ~R11, P0 ;  /* 0x000000ffff137224 */ /* 0x000fe400000e0e0b */
[----:B------:R-:W-:Y:S02]  /*11d0*/  IMAD.MOV.U32 R11, RZ, RZ, R4 ;  /* 0x000000ffff0b7224 */ /* 0x000fe400078e0004 */
[-C--:B------:R-:W-:Y:S02]  /*11e0*/  IMAD R21, R5, R19.reuse, RZ ;  /* 0x0000001305157224 */ /* 0x080fe400078e02ff */
[----:B------:R-:W-:-:S04]  /*11f0*/  IMAD.WIDE.U32 R10, P0, R4, R19, R10 ;  /* 0x00000013040a7225 */ /* 0x000fc8000780000a */
[----:B------:R-:W-:-:S04]  /*1200*/  IMAD.HI.U32 R9, R5, R19, RZ ;  /* 0x0000001305097227 */ /* 0x000fc800078e00ff */
[----:B------:R-:W-:-:S04]  /*1210*/  IMAD.HI.U32 R10, P1, R5, R15, R10 ;  /* 0x0000000f050a7227 */ /* 0x000fc8000782000a */
[----:B------:R-:W-:Y:S01]  /*1220*/  IMAD.X R9, R9, 0x1, R5, P0 ;  /* 0x0000000109097824 */ /* 0x000fe200000e0605 */
[----:B------:R-:W-:-:S04]  /*1230*/  IADD3 R11, P2, PT, R21, R10, RZ ;  /* 0x0000000a150b7210 */ /* 0x000fc80007f5e0ff */
[----:B------:R-:W-:Y:S01]  /*1240*/  IADD3.X R9, PT, PT, RZ, RZ, R9, P2, P1 ;  /* 0x000000ffff097210 */ /* 0x000fe200017e2409 */
[----:B------:R-:W-:-:S03]  /*1250*/  IMAD.WIDE.U32 R4, R11, UR6, RZ ;  /* 0x000000060b047c25 */ /* 0x000fc6000f8e00ff */
[----:B------:R-:W-:Y:S01]  /*1260*/  IADD3 R15, P0, PT, RZ, -R4, RZ ;  /* 0x80000004ff0f7210 */ /* 0x000fe20007f1e0ff */
[----:B------:R-:W-:Y:S02]  /*1270*/  IMAD R4, R9, UR6, R5 ;  /* 0x0000000609047c24 */ /* 0x000fe4000f8e0205 */
[----:B------:R-:W-:Y:S02]  /*1280*/  IMAD.MOV.U32 R5, RZ, RZ, RZ ;  /* 0x000000ffff057224 */ /* 0x000fe400078e00ff */
[----:B------:R-:W-:-:S04]  /*1290*/  IMAD.HI.U32 R10, R11, R15, RZ ;  /* 0x0000000f0b0a7227 */ /* 0x000fc800078e00ff */
[----:B------:R-:W-:-:S04]  /*12a0*/  IMAD.X R4, RZ, RZ, ~R4, P0 ;  /* 0x000000ffff047224 */ /* 0x000fc800000e0e04 */
[----:B------:R-:W-:-:S04]  /*12b0*/  IMAD.WIDE.U32 R10, P0, R11, R4, R10 ;  /* 0x000000040b0a7225 */ /* 0x000fc8000780000a */
[C---:B------:R-:W-:Y:S02]  /*12c0*/  IMAD R14, R9.reuse, R4, RZ ;  /* 0x00000004090e7224 */ /* 0x040fe400078e02ff */
[----:B------:R-:W-:-:S04]  /*12d0*/  IMAD.HI.U32 R11, P1, R9, R15, R10 ;  /* 0x0000000f090b7227 */ /* 0x000fc8000782000a */
[----:B------:R-:W-:Y:S01]  /*12e0*/  IMAD.HI.U32 R4, R9, R4, RZ ;  /* 0x0000000409047227 */ /* 0x000fe200078e00ff */
[----:B------:R-:W-:-:S04]  /*12f0*/  IADD3 R11, P2, PT, R14, R11, RZ ;  /* 0x0000000b0e0b7210 */ /* 0x000fc80007f5e0ff */
[----:B------:R-:W-:Y:S01]  /*1300*/  IADD3.X R9, PT, PT, R4, R9, RZ, P0, !PT ;  /* 0x0000000904097210 */ /* 0x000fe200007fe4ff */
[----:B------:R-:W-:-:S03]  /*1310*/  IMAD.HI.U32 R4, R11, R0, RZ ;  /* 0x000000000b047227 */ /* 0x000fc600078e00ff */
[----:B------:R-:W-:Y:S01]  /*1320*/  IADD3.X R9, PT, PT, RZ, RZ, R9, P2, P1 ;  /* 0x000000ffff097210 */ /* 0x000fe200017e2409 */
[----:B------:R-:W-:-:S04]  /*1330*/  IMAD.WIDE.U32 R4, R11, R6, R4 ;  /* 0x000000060b047225 */ /* 0x000fc800078e0004 */
[C---:B------:R-:W-:Y:S02]  /*1340*/  IMAD R11, R9.reuse, R6, RZ ;  /* 0x00000006090b7224 */ /* 0x040fe400078e02ff */
[----:B------:R-:W-:-:S04]  /*1350*/  IMAD.HI.U32 R4, P0, R9, R0, R4 ;  /* 0x0000000009047227 */ /* 0x000fc80007800004 */
[----:B------:R-:W-:Y:S01]  /*1360*/  IMAD.HI.U32 R5, R9, R6, RZ ;  /* 0x0000000609057227 */ /* 0x000fe200078e00ff */
[----:B------:R-:W-:-:S03]  /*1370*/  IADD3 R9, P1, PT, R11, R4, RZ ;  /* 0x000000040b097210 */ /* 0x000fc60007f3e0ff */
[----:B------:R-:W-:-:S04]  /*1380*/  IMAD.X R4, RZ, RZ, R5, P0 ;  /* 0x000000ffff047224 */ /* 0x000fc800000e0605 */
[----:B------:R-:W-:Y:S02]  /*1390*/  IMAD.X R11, RZ, RZ, R4, P1 ;  /* 0x000000ffff0b7224 */ /* 0x000fe400008e0604 */
[----:B------:R-:W-:-:S04]  /*13a0*/  IMAD.WIDE.U32 R4, R9, UR6, RZ ;  /* 0x0000000609047c25 */ /* 0x000fc8000f8e00ff */
[----:B------:R-:W-:Y:S01]  /*13b0*/  IMAD R5, R11, UR6, R5 ;  /* 0x000000060b057c24 */ /* 0x000fe2000f8e0205 */
[----:B------:R-:W-:Y:S02]  /*13c0*/  IADD3 R15, P0, PT, -R4, R0, RZ ;  /* 0x00000000040f7210 */ /* 0x000fe40007f1e1ff */
[----:B------:R-:W-:-:S03]  /*13d0*/  IADD3 R0, P2, PT, R9, 0x1, RZ ;  /* 0x0000000109007810 */ /* 0x000fc60007f5e0ff */
[----:B------:R-:W-:Y:S01]  /*13e0*/  IMAD.X R19, R6, 0x1, ~R5, P0 ;  /* 0x0000000106137824 */ /* 0x000fe200000e0e05 */
[C---:B------:R-:W-:Y:S01]  /*13f0*/  ISETP.GE.U32.AND P0, PT, R15.reuse, UR6, PT ;  /* 0x000000060f007c0c */ /* 0x040fe2000bf06070 */
[----:B------:R-:W-:Y:S01]  /*1400*/  IMAD.X R4, RZ, RZ, R11, P2 ;  /* 0x000000ffff047224 */ /* 0x000fe200010e060b */
[----:B------:R-:W-:Y:S02]  /*1410*/  IADD3 R6, P1, PT, R15, -UR6, RZ ;  /* 0x800000060f067c10 */ /* 0x000fe4000ff3e0ff */
[C---:B------:R-:W-:Y:S02]  /*1420*/  ISETP.GE.U32.AND.EX P0, PT, R19.reuse, RZ, PT, P0 ;  /* 0x000000ff1300720c */ /* 0x040fe40003f06100 */
[----:B------:R-:W-:Y:S02]  /*1430*/  IADD3.X R10, PT, PT, R19, -0x1, RZ, P1, !PT ;  /* 0xffffffff130a7810 */ /* 0x000fe40000ffe4ff */
[----:B------:R-:W-:Y:S02]  /*1440*/  SEL R6, R6, R15, P0 ;  /* 0x0000000f06067207 */ /* 0x000fe40000000000 */
[----:B------:R-:W-:-:S02]  /*1450*/  SEL R5, R0, R9, P0 ;  /* 0x0000000900057207 */ /* 0x000fc40000000000 */
[----:B------:R-:W-:Y:S02]  /*1460*/  SEL R9, R10, R19, P0 ;  /* 0x000000130a097207 */ /* 0x000fe40000000000 */
[----:B------:R-:W-:Y:S02]  /*1470*/  SEL R4, R4, R11, P0 ;  /* 0x0000000b04047207 */ /* 0x000fe40000000000 */
[----:B------:R-:W-:Y:S02]  /*1480*/  ISETP.GE.U32.AND P0, PT, R6, UR6, PT ;  /* 0x0000000606007c0c */ /* 0x000fe4000bf06070 */
[----:B------:R-:W-:Y:S02]  /*1490*/  IADD3 R0, P2, PT, R5, 0x1, RZ ;  /* 0x0000000105007810 */ /* 0x000fe40007f5e0ff */
[----:B------:R-:W-:Y:S02]  /*14a0*/  ISETP.GE.U32.AND.EX P0, PT, R9, RZ, PT, P0 ;  /* 0x000000ff0900720c */ /* 0x000fe40003f06100 */
[----:B------:R-:W-:Y:S01]  /*14b0*/  ISETP.NE.U32.AND P1, PT, RZ, UR6, PT ;  /* 0x00000006ff007c0c */ /* 0x000fe2000bf25070 */
[----:B------:R-:W-:Y:S01]  /*14c0*/  IMAD.X R9, RZ, RZ, R4, P2 ;  /* 0x000000ffff097224 */ /* 0x000fe200010e0604 */
[----:B------:R-:W-:Y:S01]  /*14d0*/  SEL R0, R0, R5, P0 ;  /* 0x0000000500007207 */ /* 0x000fe20000000000 */
[----:B------:R-:W-:Y:S01]  /*14e0*/  IMAD.MOV.U32 R5, RZ, RZ, 0x0 ;  /* 0x00000000ff057424 */ /* 0x000fe200078e00ff */
[----:B------:R-:W-:-:S02]  /*14f0*/  ISETP.NE.AND.EX P1, PT, RZ, RZ, PT, P1 ;  /* 0x000000ffff00720c */ /* 0x000fc40003f25310 */
[----:B------:R-:W-:Y:S01]  /*1500*/  SEL R9, R9, R4, P0 ;  /* 0x0000000409097207 */ /* 0x000fe20000000000 */
[----:B------:R-:W-:Y:S01]  /*1510*/  IMAD.MOV.U32 R4, RZ, RZ, R2 ;  /* 0x000000ffff047224 */ /* 0x000fe200078e0002 */
[----:B------:R-:W-:Y:S02]  /*1520*/  SEL R0, R0, 0xffffffff, P1 ;  /* 0xffffffff00007807 */ /* 0x000fe40000800000 */
[----:B------:R-:W-:Y:S01]  /*1530*/  SEL R9, R9, 0xffffffff, P1 ;  /* 0xffffffff09097807 */ /* 0x000fe20000800000 */
[----:B------:R-:W-:Y:S06]  /*1540*/  RET.REL.NODEC R4 `(_Z21computePriorityKernelPhiiPi) ;  /* 0xffffffe804ac7950 */ /* 0x000fec0003c3ffff */
.L_x_29:
        /* <DEDUP_REMOVED lines=11> */
.L_x_31:


//--------------------- .text._Z21convertRgb2GrayKernelP6uchar3iiPh --------------------------
	.section	.text._Z21convertRgb2GrayKernelP6uchar3iiPh,"ax",@progbits
	.align	128
        .global         _Z21convertRgb2GrayKernelP6uchar3iiPh
        .type           _Z21convertRgb2GrayKernelP6uchar3iiPh,@function
        .size           _Z21convertRgb2GrayKernelP6uchar3iiPh,(.L_x_35 - _Z21convertRgb2GrayKernelP6uchar3iiPh)
        .other          _Z21convertRgb2GrayKernelP6uchar3iiPh,@"STO_CUDA_ENTRY STV_DEFAULT"
_Z21convertRgb2GrayKernelP6uchar3iiPh:
.text._Z21convertRgb2GrayKernelP6uchar3iiPh:
[----:B------:R-:W-:Y:S01]  /*0000*/  LDC R1, c[0x0][0x37c] ;  /* 0x0000df00ff017b82 */ /* 0x000fe20000000800 */
[----:B------:R-:W0:Y:S07]  /*0010*/  S2R R3, SR_TID.X ;  /* 0x0000000000037919 */ /* 0x000e2e0000002100 */
[----:B------:R-:W1:Y:S01]  /*0020*/  LDC R5, c[0x0][0x364] ;  /* 0x0000d900ff057b82 */ /* 0x000e620000000800 */
[----:B------:R-:W2:Y:S01]  /*0030*/  LDCU.64 UR6, c[0x0][0x388] ;  /* 0x00007100ff0677ac */ /* 0x000ea20008000a00 */
[----:B------:R-:W1:Y:S06]  /*0040*/  S2R R0, SR_TID.Y ;  /* 0x0000000000007919 */ /* 0x000e6c0000002200 */
[----:B------:R-:W0:Y:S08]  /*0050*/  S2UR UR5, SR_CTAID.X ;  /* 0x00000000000579c3 */ /* 0x000e300000002500 */
[----:B------:R-:W0:Y:S08]  /*0060*/  LDC R2, c[0x0][0x360] ;  /* 0x0000d800ff027b82 */ /* 0x000e300000000800 */
[----:B------:R-:W1:Y:S01]  /*0070*/  S2UR UR4, SR_CTAID.Y ;  /* 0x00000000000479c3 */ /* 0x000e620000002600 */
[----:B0-----:R-:W-:Y:S01]  /*0080*/  IMAD R2, R2, UR5, R3 ;  /* 0x0000000502027c24 */ /* 0x001fe2000f8e0203 */
[----:B--2---:R-:W-:Y:S01]  /*0090*/  USHF.R.S32.HI UR5, URZ, 0x1f, UR6 ;  /* 0x0000001fff057899 */ /* 0x004fe20008011406 */
[----:B------:R-:W-:-:S03]  /*00a0*/  HFMA2 R3, -RZ, RZ, 0, 0 ;  /* 0x00000000ff037431 */ /* 0x000fc600000001ff */
[----:B------:R-:W-:Y:S01]  /*00b0*/  ISETP.GE.U32.AND P0, PT, R2, UR6, PT ;  /* 0x0000000602007c0c */ /* 0x000fe2000bf06070 */
[----:B-1----:R-:W-:-:S03]  /*00c0*/  IMAD R5, R5, UR4, R0 ;  /* 0x0000000405057c24 */ /* 0x002fc6000f8e0200 */
[----:B------:R-:W-:Y:S01]  /*00d0*/  ISETP.GE.U32.AND.EX P0, PT, RZ, UR5, PT, P0 ;  /* 0x00000005ff007c0c */ /* 0x000fe2000bf06100 */
[----:B------:R-:W-:-:S03]  /*00e0*/  IMAD R7, R5, UR5, RZ ;  /* 0x0000000505077c24 */ /* 0x000fc6000f8e02ff */
[C---:B------:R-:W-:Y:S01]  /*00f0*/  ISETP.GE.U32.OR P0, PT, R5.reuse, UR7, P0 ;  /* 0x0000000705007c0c */ /* 0x040fe20008706470 */
[----:B------:R-:W-:-:S12]  /*0100*/  IMAD.WIDE.U32 R2, R5, UR6, R2 ;  /* 0x0000000605027c25 */ /* 0x000fd8000f8e0002 */
[----:B------:R-:W-:Y:S05]  /*0110*/  @P0 EXIT ;  /* 0x000000000000094d */ /* 0x000fea0003800000 */
[----:B------:R-:W0:Y:S01]  /*0120*/  LDC.64 R4, c[0x0][0x380] ;  /* 0x0000e000ff047b82 */ /* 0x000e220000000a00 */
[----:B------:R-:W1:Y:S01]  /*0130*/  LDCU.64 UR4, c[0x0][0x358] ;  /* 0x00006b00ff0477ac */ /* 0x000e620008000a00 */
[----:B------:R-:W-:Y:S01]  /*0140*/  IADD3 R8, PT, PT, R3, R7, RZ ;  /* 0x0000000703087210 */ /* 0x000fe20007ffe0ff */
[----:B------:R-:W2:Y:S04]  /*0150*/  LDCU.64 UR6, c[0x0][0x390] ;  /* 0x00007200ff0677ac */ /* 0x000ea80008000a00 */
[----:B------:R-:W-:Y:S02]  /*0160*/  IMAD R3, R8, 0x3, RZ ;  /* 0x0000000308037824 */ /* 0x000fe400078e02ff */
[----:B0-----:R-:W-:-:S05]  /*0170*/  IMAD.WIDE.U32 R4, R2, 0x3, R4 ;  /* 0x0000000302047825 */ /* 0x001fca00078e0004 */
[----:B------:R-:W-:-:S05]  /*0180*/  IADD3 R5, PT, PT, R5, R3, RZ ;  /* 0x0000000305057210 */ /* 0x000fca0007ffe0ff */
[----:B-1----:R-:W3:Y:S04]  /*0190*/  LDG.E.U8 R3, desc[UR4][R4.64+0x1] ;  /* 0x0000010404037981 */ /* 0x002ee8000c1e1100 */
[----:B------:R-:W4:Y:S04]  /*01a0*/  LDG.E.U8 R0, desc[UR4][R4.64] ;  /* 0x0000000404007981 */ /* 0x000f28000c1e1100 */
[----:B------:R-:W5:Y:S01]  /*01b0*/  LDG.E.U8 R6, desc[UR4][R4.64+0x2] ;  /* 0x0000020404067981 */ /* 0x000f62000c1e1100 */
[----:B--2---:R-:W-:Y:S02]  /*01c0*/  IADD3 R2, P0, PT, R2, UR6, RZ ;  /* 0x0000000602027c10 */ /* 0x004fe4000ff1e0ff */
[----:B---3--:R-:W-:-:S02]  /*01d0*/  I2FP.F32.U32 R3, R3 ;  /* 0x0000000300037245 */ /* 0x008fc40000201000 */
[----:B----4-:R-:W-:-:S03]  /*01e0*/  I2FP.F32.U32 R0, R0 ;  /* 0x0000000000007245 */ /* 0x010fc60000201000 */
[----:B------:R-:W-:Y:S01]  /*01f0*/  FMUL R3, R3, 0.58700001239776611328 ;  /* 0x3f1645a203037820 */ /* 0x000fe20000400000 */
[----:B-----5:R-:W-:-:S03]  /*0200*/  I2FP.F32.U32 R7, R6 ;  /* 0x0000000600077245 */ /* 0x020fc60000201000 */
[----:B------:R-:W-:Y:S01]  /*0210*/  FFMA R0, R0, 0.29899999499320983887, R3 ;  /* 0x3e99168700007823 */ /* 0x000fe20000000003 */
[----:B------:R-:W-:-:S03]  /*0220*/  IADD3.X R3, PT, PT, R8, UR7, RZ, P0, !PT ;  /* 0x0000000708037c10 */ /* 0x000fc600087fe4ff */
[----:B------:R-:W-:-:S04]  /*0230*/  FFMA R0, R7, 0.11400000005960464478, R0 ;  /* 0x3de978d507007823 */ /* 0x000fc80000000000 */
[----:B------:R-:W0:Y:S02]  /*0240*/  F2I.U32.TRUNC.NTZ R7, R0 ;  /* 0x0000000000077305 */ /* 0x000e24000020f000 */
[----:B0-----:R-:W-:Y:S01]  /*0250*/  STG.E.U8 desc[UR4][R2.64], R7 ;  /* 0x0000000702007986 */ /* 0x001fe2000c101104 */
[----:B------:R-:W-:Y:S05]  /*0260*/  EXIT ;  /* 0x000000000000794d */ /* 0x000fea0003800000 */
.L_x_30:
        /* <DEDUP_REMOVED lines=9> */
.L_x_35:


//--------------------- .nv.shared._Z27computeSeamScoreTableKernelPiS_iii --------------------------
	.section	.nv.shared._Z27computeSeamScoreTableKernelPiS_iii,"aw",@nobits
	.sectionflags	@""
	.align	16
	.zero		1024


//--------------------- .nv.shared.reserved.0     --------------------------
	.section	.nv.shared.reserved.0,"aw",@nobits
	.weak		__nv_reservedSMEM_offset_0_alias
	.size		__nv_reservedSMEM_offset_0_alias, 0, 64
	.other		__nv_reservedSMEM_offset_0_alias,@"STO_CUDA_RESERVED_SHARED STV_DEFAULT"
__nv_reservedSMEM_offset_0_alias:
	.zero		0
	.zero		64


//--------------------- .nv.global                --------------------------
	.section	.nv.global,"aw",@nobits
	.align	4
.nv.global:
	.type		d_originalWidth,@object
	.size		d_originalWidth,(.L_2 - d_originalWidth)
d_originalWidth:
	.zero		4
.L_2:


//--------------------- .nv.shared._Z13carvingKernelPiP6uchar3PhS_i --------------------------
	.section	.nv.shared._Z13carvingKernelPiP6uchar3PhS_i,"aw",@nobits
	.sectionflags	@""
	.align	16
	.zero		1024


//--------------------- .nv.shared._Z21computePriorityKernelPhiiPi --------------------------
	.section	.nv.shared._Z21computePriorityKernelPhiiPi,"aw",@nobits
	.sectionflags	@""
	.align	16
	.zero		1024


//--------------------- .nv.shared._Z21convertRgb2GrayKernelP6uchar3iiPh --------------------------
	.section	.nv.shared._Z21convertRgb2GrayKernelP6uchar3iiPh,"aw",@nobits
	.sectionflags	@""
	.align	16
	.zero		1024


//--------------------- .nv.constant0._Z27computeSeamScoreTableKernelPiS_iii --------------------------
	.section	.nv.constant0._Z27computeSeamScoreTableKernelPiS_iii,"a",@progbits
	.sectionflags	@""
	.align	4
.nv.constant0._Z27computeSeamScoreTableKernelPiS_iii:
	.zero		924


//--------------------- .nv.constant0._Z13carvingKernelPiP6uchar3PhS_i --------------------------
	.section	.nv.constant0._Z13carvingKernelPiP6uchar3PhS_i,"a",@progbits
	.sectionflags	@""
	.align	4
.nv.constant0._Z13carvingKernelPiP6uchar3PhS_i:
	.zero		932


//--------------------- .nv.constant0._Z21computePriorityKernelPhiiPi --------------------------
	.section	.nv.constant0._Z21computePriorityKernelPhiiPi,"a",@progbits
	.sectionflags	@""
	.align	4
.nv.constant0._Z21computePriorityKernelPhiiPi:
	.zero		920


//--------------------- .nv.constant0._Z21convertRgb2GrayKernelP6uchar3iiPh --------------------------
	.section	.nv.constant0._Z21convertRgb2GrayKernelP6uchar3iiPh,"a",@progbits
	.sectionflags	@""
	.align	4
.nv.constant0._Z21convertRgb2GrayKernelP6uchar3iiPh:
	.zero		920


//--------------------- SYMBOLS --------------------------

	.type		.nv.reservedSmem.offset0,@object
	.size		.nv.reservedSmem.offset0,0x4
	.type		.nv.reservedSmem.cap,@object
	.size		.nv.reservedSmem.cap,0x4
